def attn_fwd(
    Q,
    K,
    V,
    Out,
    Lse,
    sm_scale,
    stride_qz,
    stride_qh,
    stride_qm,
    stride_qk,
    stride_kz,
    stride_kh,
    stride_kn,
    stride_kk,
    stride_vz,
    stride_vh,
    stride_vn,
    stride_vk,
    stride_oz,
    stride_oh,
    stride_om,
    stride_ok,
    seqlen_q,
    seqlen_k,
    BLOCK_M: tl.constexpr,
    BLOCK_N: tl.constexpr,
    HEAD_DIM: tl.constexpr,
    CAUSAL: tl.constexpr,
):
    start_m = tl.program_id(0)
    off_hz = tl.program_id(1)
    q_off = off_hz * stride_qh
    k_off = off_hz * stride_kh
    v_off = off_hz * stride_vh
    offs_m = start_m * BLOCK_M + tl.arange(0, BLOCK_M)
    offs_d = tl.arange(0, HEAD_DIM)
    offs_n = tl.arange(0, BLOCK_N)
    q_ptrs = Q + q_off + offs_m[:, None] * stride_qm + offs_d[None, :] * stride_qk
    k_ptrs = K + k_off + offs_d[:, None] * stride_kk + offs_n[None, :] * stride_kn
    v_ptrs = V + v_off + offs_n[:, None] * stride_vn + offs_d[None, :] * stride_vk
    m_i = tl.full([BLOCK_M], float("-inf"), dtype=tl.float32)
    l_i = tl.zeros([BLOCK_M], dtype=tl.float32) + 1.0
    acc = tl.zeros([BLOCK_M, HEAD_DIM], dtype=tl.float32)
    q = tl.load(q_ptrs)
    acc, l_i, m_i = _attn_fwd_inner(
        acc,
        l_i,
        m_i,
        q,
        k_ptrs,
        v_ptrs,
        sm_scale,
        stride_kn,
        stride_vn,
        start_m,
        seqlen_k,
        BLOCK_M,
        BLOCK_N,
        HEAD_DIM,
        CAUSAL,
    )
    acc = acc / l_i[:, None]
    lse = m_i + tl.math.log2(l_i) / 1.4426950408889634
    o_ptrs = (
        Out
        + off_hz * stride_oh
        + offs_m[:, None] * stride_om
        + offs_d[None, :] * stride_ok
    )
    tl.store(o_ptrs, acc.to(Out.dtype.element_ty))
    tl.store(Lse + off_hz * seqlen_q + offs_m, lse)

# config = {"BLOCK_M": 32, "BLOCK_N": 128, "HEAD_DIM": 32, "arch": "sm_90", "causal": true, "dtype": "fp16", "num_stages": 3, "num_warps": 4}
# arch = sm_90


// ===== COMPILED SASS (sm_90a) =====

	.target	sm_90a

	.elftype	@"ET_EXEC"


//--------------------- .note.nv.tkinfo           --------------------------
	.section	.note.nv.tkinfo,"",@"SHT_NOTE"
	.sectionflags	@"SHF_NOTE_NV_TKINFO"
	.tkinfo
        /*0018*/ 	.word	0x00000002
        /*0030*/ 	.string	""
        /*0030*/ 	.string	"ptxas"
        /*0030*/ 	.string	"Cuda compilation tools, release 13.0, V13.0.88"
        /*0030*/ 	.string	"Build cuda_13.0.r13.0/compiler.36424714_0"
        /*0030*/ 	.string	"-v  -suppress-debug-info  -lineinfo  -arch sm_90a "



//--------------------- .note.nv.cuinfo           --------------------------
	.section	.note.nv.cuinfo,"",@"SHT_NOTE"
	.sectionflags	@"SHF_NOTE_NV_CUINFO"
        /*0018*/ 	.short	0x0002
        /*001a*/ 	.short	0x005a
        /*001c*/ 	.short	0x0082
	.zero		2


//--------------------- .nv.info                  --------------------------
	.section	.nv.info,"",@"SHT_CUDA_INFO"
	.align	4


	//----- nvinfo : EIATTR_REGCOUNT
	.align		4
        /*0000*/ 	.byte	0x04, 0x2f
        /*0002*/ 	.short	(.L_2 - .L_1)
	.align		4
.L_1:
        /*0004*/ 	.word	index@(attn_fwd)
        /*0008*/ 	.word	0x000000ff


	//----- nvinfo : EIATTR_FRAME_SIZE
	.align		4
.L_2:
        /*000c*/ 	.byte	0x04, 0x11
        /*000e*/ 	.short	(.L_4 - .L_3)
	.align		4
.L_3:
        /*0010*/ 	.word	index@(attn_fwd)
        /*0014*/ 	.word	0x00000068


	//----- nvinfo : EIATTR_MIN_STACK_SIZE
	.align		4
.L_4:
        /*0018*/ 	.byte	0x04, 0x12
        /*001a*/ 	.short	(.L_6 - .L_5)
	.align		4
.L_5:
        /*001c*/ 	.word	index@(attn_fwd)
        /*0020*/ 	.word	0x00000068
.L_6:


//--------------------- .nv.compat                --------------------------
	.section	.nv.compat,"",@"SHT_CUDA_COMPAT_INFO"
	.align	4
        /*0000*/ 	.byte	0x02, 0x09, 0x01, 0x00, 0x02, 0x02, 0x01, 0x00, 0x02, 0x05, 0x05, 0x00, 0x03, 0x07, 0x01, 0x01
        /*0010*/ 	.byte	0x02, 0x03, 0x00, 0x00, 0x02, 0x06, 0x01, 0x00, 0x04, 0x0b, 0x08, 0x00, 0x00, 0x00, 0x00, 0x00
        /*0020*/ 	.byte	0x00, 0x00, 0x00, 0x00


//--------------------- .nv.info.attn_fwd         --------------------------
	.section	.nv.info.attn_fwd,"",@"SHT_CUDA_INFO"
	.sectionflags	@""
	.align	4


	//----- nvinfo : EIATTR_CUDA_API_VERSION
	.align		4
        /*0000*/ 	.byte	0x04, 0x37
        /*0002*/ 	.short	(.L_8 - .L_7)
.L_7:
        /*0004*/ 	.word	0x00000082


	//----- nvinfo : EIATTR_KPARAM_INFO
	.align		4
.L_8:
        /*0008*/ 	.byte	0x04, 0x17
        /*000a*/ 	.short	(.L_10 - .L_9)
.L_9:
        /*000c*/ 	.word	0x00000000
        /*0010*/ 	.short	0x0019
        /*0012*/ 	.short	0x0080
        /*0014*/ 	.byte	0x00, 0xf4, 0x21, 0x00


	//----- nvinfo : EIATTR_KPARAM_INFO
	.align		4
.L_10:
        /*0018*/ 	.byte	0x04, 0x17
        /*001a*/ 	.short	(.L_12 - .L_11)
.L_11:
        /*001c*/ 	.word	0x00000000
        /*0020*/ 	.short	0x0018
        /*0022*/ 	.short	0x0078
        /*0024*/ 	.byte	0x00, 0xf4, 0x21, 0x00


	//----- nvinfo : EIATTR_KPARAM_INFO
	.align		4
.L_12:
        /*0028*/ 	.byte	0x04, 0x17
        /*002a*/ 	.short	(.L_14 - .L_13)
.L_13:
        /*002c*/ 	.word	0x00000000
        /*0030*/ 	.short	0x0017
        /*0032*/ 	.short	0x0070
        /*0034*/ 	.byte	0x00, 0xf0, 0x11, 0x00


	//----- nvinfo : EIATTR_KPARAM_INFO
	.align		4
.L_14:
        /*0038*/ 	.byte	0x04, 0x17
        /*003a*/ 	.short	(.L_16 - .L_15)
.L_15:
        /*003c*/ 	.word	0x00000000
        /*0040*/ 	.short	0x0016
        /*0042*/ 	.short	0x006c
        /*0044*/ 	.byte	0x00, 0xf0, 0x11, 0x00


	//----- nvinfo : EIATTR_KPARAM_INFO
	.align		4
.L_16:
        /*0048*/ 	.byte	0x04, 0x17
        /*004a*/ 	.short	(.L_18 - .L_17)
.L_17:
        /*004c*/ 	.word	0x00000000
        /*0050*/ 	.short	0x0015
        /*0052*/ 	.short	0x0068
        /*0054*/ 	.byte	0x00, 0xf0, 0x11, 0x00


	//----- nvinfo : EIATTR_KPARAM_INFO
	.align		4
.L_18:
        /*0058*/ 	.byte	0x04, 0x17
        /*005a*/ 	.short	(.L_20 - .L_19)
.L_19:
        /*005c*/ 	.word	0x00000000
        /*0060*/ 	.short	0x0014
        /*0062*/ 	.short	0x0064
        /*0064*/ 	.byte	0x00, 0xf0, 0x11, 0x00


	//----- nvinfo : EIATTR_KPARAM_INFO
	.align		4
.L_20:
        /*0068*/ 	.byte	0x04, 0x17
        /*006a*/ 	.short	(.L_22 - .L_21)
.L_21:
        /*006c*/ 	.word	0x00000000
        /*0070*/ 	.short	0x0013
        /*0072*/ 	.short	0x0060
        /*0074*/ 	.byte	0x00, 0xf0, 0x11, 0x00


	//----- nvinfo : EIATTR_KPARAM_INFO
	.align		4
.L_22:
        /*0078*/ 	.byte	0x04, 0x17
        /*007a*/ 	.short	(.L_24 - .L_23)
.L_23:
        /*007c*/ 	.word	0x00000000
        /*0080*/ 	.short	0x0012
        /*0082*/ 	.short	0x005c
        /*0084*/ 	.byte	0x00, 0xf0, 0x11, 0x00


	//----- nvinfo : EIATTR_KPARAM_INFO
	.align		4
.L_24:
        /*0088*/ 	.byte	0x04, 0x17
        /*008a*/ 	.short	(.L_26 - .L_25)
.L_25:
        /*008c*/ 	.word	0x00000000
        /*0090*/ 	.short	0x0011
        /*0092*/ 	.short	0x0058
        /*0094*/ 	.byte	0x00, 0xf0, 0x11, 0x00


	//----- nvinfo : EIATTR_KPARAM_INFO
	.align		4
.L_26:
        /*0098*/ 	.byte	0x04, 0x17
        /*009a*/ 	.short	(.L_28 - .L_27)
.L_27:
        /*009c*/ 	.word	0x00000000
        /*00a0*/ 	.short	0x0010
        /*00a2*/ 	.short	0x0054
        /*00a4*/ 	.byte	0x00, 0xf0, 0x11, 0x00


	//----- nvinfo : EIATTR_KPARAM_INFO
	.align		4
.L_28:
        /*00a8*/ 	.byte	0x04, 0x17
        /*00aa*/ 	.short	(.L_30 - .L_29)
.L_29:
        /*00ac*/ 	.word	0x00000000
        /*00b0*/ 	.short	0x000f
        /*00b2*/ 	.short	0x0050
        /*00b4*/ 	.byte	0x00, 0xf0, 0x11, 0x00


	//----- nvinfo : EIATTR_KPARAM_INFO
	.align		4
.L_30:
        /*00b8*/ 	.byte	0x04, 0x17
        /*00ba*/ 	.short	(.L_32 - .L_31)
.L_31:
        /*00bc*/ 	.word	0x00000000
        /*00c0*/ 	.short	0x000e
        /*00c2*/ 	.short	0x004c
        /*00c4*/ 	.byte	0x00, 0xf0, 0x11, 0x00


	//----- nvinfo : EIATTR_KPARAM_INFO
	.align		4
.L_32:
        /*00c8*/ 	.byte	0x04, 0x17
        /*00ca*/ 	.short	(.L_34 - .L_33)
.L_33:
        /*00cc*/ 	.word	0x00000000
        /*00d0*/ 	.short	0x000d
        /*00d2*/ 	.short	0x0048
        /*00d4*/ 	.byte	0x00, 0xf0, 0x11, 0x00


	//----- nvinfo : EIATTR_KPARAM_INFO
	.align		4
.L_34:
        /*00d8*/ 	.byte	0x04, 0x17
        /*00da*/ 	.short	(.L_36 - .L_35)
.L_35:
        /*00dc*/ 	.word	0x00000000
        /*00e0*/ 	.short	0x000c
        /*00e2*/ 	.short	0x0044
        /*00e4*/ 	.byte	0x00, 0xf0, 0x11, 0x00


	//----- nvinfo : EIATTR_KPARAM_INFO
	.align		4
.L_36:
        /*00e8*/ 	.byte	0x04, 0x17
        /*00ea*/ 	.short	(.L_38 - .L_37)
.L_37:
        /*00ec*/ 	.word	0x00000000
        /*00f0*/ 	.short	0x000b
        /*00f2*/ 	.short	0x0040
        /*00f4*/ 	.byte	0x00, 0xf0, 0x11, 0x00


	//----- nvinfo : EIATTR_KPARAM_INFO
	.align		4
.L_38:
        /*00f8*/ 	.byte	0x04, 0x17
        /*00fa*/ 	.short	(.L_40 - .L_39)
.L_39:
        /*00fc*/ 	.word	0x00000000
        /*0100*/ 	.short	0x000a
        /*0102*/ 	.short	0x003c
        /*0104*/ 	.byte	0x00, 0xf0, 0x11, 0x00


	//----- nvinfo : EIATTR_KPARAM_INFO
	.align		4
.L_40:
        /*0108*/ 	.byte	0x04, 0x17
        /*010a*/ 	.short	(.L_42 - .L_41)
.L_41:
        /*010c*/ 	.word	0x00000000
        /*0110*/ 	.short	0x0009
        /*0112*/ 	.short	0x0038
        /*0114*/ 	.byte	0x00, 0xf0, 0x11, 0x00


	//----- nvinfo : EIATTR_KPARAM_INFO
	.align		4
.L_42:
        /*0118*/ 	.byte	0x04, 0x17
        /*011a*/ 	.short	(.L_44 - .L_43)
.L_43:
        /*011c*/ 	.word	0x00000000
        /*0120*/ 	.short	0x0008
        /*0122*/ 	.short	0x0034
        /*0124*/ 	.byte	0x00, 0xf0, 0x11, 0x00


	//----- nvinfo : EIATTR_KPARAM_INFO
	.align		4
.L_44:
        /*0128*/ 	.byte	0x04, 0x17
        /*012a*/ 	.short	(.L_46 - .L_45)
.L_45:
        /*012c*/ 	.word	0x00000000
        /*0130*/ 	.short	0x0007
        /*0132*/ 	.short	0x0030
        /*0134*/ 	.byte	0x00, 0xf0, 0x11, 0x00


	//----- nvinfo : EIATTR_KPARAM_INFO
	.align		4
.L_46:
        /*0138*/ 	.byte	0x04, 0x17
        /*013a*/ 	.short	(.L_48 - .L_47)
.L_47:
        /*013c*/ 	.word	0x00000000
        /*0140*/ 	.short	0x0006
        /*0142*/ 	.short	0x002c
        /*0144*/ 	.byte	0x00, 0xf0, 0x11, 0x00


	//----- nvinfo : EIATTR_KPARAM_INFO
	.align		4
.L_48:
        /*0148*/ 	.byte	0x04, 0x17
        /*014a*/ 	.short	(.L_50 - .L_49)
.L_49:
        /*014c*/ 	.word	0x00000000
        /*0150*/ 	.short	0x0005
        /*0152*/ 	.short	0x0028
        /*0154*/ 	.byte	0x00, 0xf0, 0x11, 0x00


	//----- nvinfo : EIATTR_KPARAM_INFO
	.align		4
.L_50:
        /*0158*/ 	.byte	0x04, 0x17
        /*015a*/ 	.short	(.L_52 - .L_51)
.L_51:
        /*015c*/ 	.word	0x00000000
        /*0160*/ 	.short	0x0004
        /*0162*/ 	.short	0x0020
        /*0164*/ 	.byte	0x00, 0xf4, 0x21, 0x00


	//----- nvinfo : EIATTR_KPARAM_INFO
	.align		4
.L_52:
        /*0168*/ 	.byte	0x04, 0x17
        /*016a*/ 	.short	(.L_54 - .L_53)
.L_53:
        /*016c*/ 	.word	0x00000000
        /*0170*/ 	.short	0x0003
        /*0172*/ 	.short	0x0018
        /*0174*/ 	.byte	0x00, 0xf4, 0x21, 0x00


	//----- nvinfo : EIATTR_KPARAM_INFO
	.align		4
.L_54:
        /*0178*/ 	.byte	0x04, 0x17
        /*017a*/ 	.short	(.L_56 - .L_55)
.L_55:
        /*017c*/ 	.word	0x00000000
        /*0180*/ 	.short	0x0002
        /*0182*/ 	.short	0x0010
        /*0184*/ 	.byte	0x00, 0xf4, 0x21, 0x00


	//----- nvinfo : EIATTR_KPARAM_INFO
	.align		4
.L_56:
        /*0188*/ 	.byte	0x04, 0x17
        /*018a*/ 	.short	(.L_58 - .L_57)
.L_57:
        /*018c*/ 	.word	0x00000000
        /*0190*/ 	.short	0x0001
        /*0192*/ 	.short	0x0008
        /*0194*/ 	.byte	0x00, 0xf4, 0x21, 0x00


	//----- nvinfo : EIATTR_KPARAM_INFO
	.align		4
.L_58:
        /*0198*/ 	.byte	0x04, 0x17
        /*019a*/ 	.short	(.L_60 - .L_59)
.L_59:
        /*019c*/ 	.word	0x00000000
        /*01a0*/ 	.short	0x0000
        /*01a2*/ 	.short	0x0000
        /*01a4*/ 	.byte	0x00, 0xf4, 0x21, 0x00


	//----- nvinfo : EIATTR_SPARSE_MMA_MASK
	.align		4
.L_60:
        /*01a8*/ 	.byte	0x03, 0x50
        /*01aa*/ 	.short	0x0000


	//----- nvinfo : EIATTR_MAXREG_COUNT
	.align		4
        /*01ac*/ 	.byte	0x03, 0x1b
        /*01ae*/ 	.short	0x00ff


	//----- nvinfo : EIATTR_NUM_BARRIERS
	.align		4
        /*01b0*/ 	.byte	0x02, 0x4c
        /*01b2*/ 	.byte	0x01
	.zero		1


	//----- nvinfo : EIATTR_ANNOTATIONS
	.align		4
        /*01b4*/ 	.byte	0x04, 0x55
        /*01b6*/ 	.short	(.L_62 - .L_61)


	//   ....[0]....
.L_61:
        /*01b8*/ 	.word	0x00000001
        /*01bc*/ 	.byte	0xa0, 0x06, 0x00, 0x00, 0x01, 0x00, 0x00, 0x00, 0xd0, 0x09, 0x00, 0x00, 0x01, 0x00, 0x00, 0x00
        /* <DEDUP_REMOVED lines=11> */
        /*027c*/ 	.byte	0xb0, 0x16, 0x00, 0x00, 0x01, 0x00, 0x00, 0x00, 0x20, 0x3b, 0x00, 0x00


	//----- nvinfo : EIATTR_MERCURY_ISA_VERSION
	.align		4
.L_62:
        /*0288*/ 	.byte	0x03, 0x5f
        /*028a*/ 	.short	0x0101


	//----- nvinfo : EIATTR_COOP_GROUP_MASK_REGIDS
	.align		4
        /*028c*/ 	.byte	0x04, 0x29
        /*028e*/ 	.short	(.L_64 - .L_63)


	//   ....[0]....
.L_63:
        /*0290*/ 	.word	0xffffffff


	//   ....[1]....
        /*0294*/ 	.word	0xffffffff


	//   ....[2]....
        /*0298*/ 	.word	0xffffffff


	//   ....[3]....
        /*029c*/ 	.word	0xffffffff


	//   ....[4]....
        /*02a0*/ 	.word	0xffffffff


	//   ....[5]....
        /*02a4*/ 	.word	0xffffffff


	//   ....[6]....
        /*02a8*/ 	.word	0xffffffff


	//   ....[7]....
        /*02ac*/ 	.word	0xffffffff


	//----- nvinfo : EIATTR_COOP_GROUP_INSTR_OFFSETS
	.align		4
.L_64:
        /*02b0*/ 	.byte	0x04, 0x28
        /*02b2*/ 	.short	(.L_66 - .L_65)


	//   ....[0]....
.L_65:
        /*02b4*/ 	.word	0x000036a0


	//   ....[1]....
        /*02b8*/ 	.word	0x000036c0


	//   ....[2]....
        /*02bc*/ 	.word	0x00003d30


	//   ....[3]....
        /*02c0*/ 	.word	0x00003da0


	//   ....[4]....
        /*02c4*/ 	.word	0x00005420


	//   ....[5]....
        /*02c8*/ 	.word	0x00005430


	//   ....[6]....
        /*02cc*/ 	.word	0x000054e0


	//   ....[7]....
        /*02d0*/ 	.word	0x000054f0


	//----- nvinfo : EIATTR_EXIT_INSTR_OFFSETS
	.align		4
.L_66:
        /*02d4*/ 	.byte	0x04, 0x1c
        /*02d6*/ 	.short	(.L_68 - .L_67)


	//   ....[0]....
.L_67:
        /*02d8*/ 	.word	0x000064e0


	//   ....[1]....
        /*02dc*/ 	.word	0x00006510


	//----- nvinfo : EIATTR_REQNTID
	.align		4
.L_68:
        /*02e0*/ 	.byte	0x04, 0x10
        /*02e2*/ 	.short	(.L_70 - .L_69)
.L_69:
        /*02e4*/ 	.word	0x00000080
        /*02e8*/ 	.word	0x00000001
        /*02ec*/ 	.word	0x00000001


	//----- nvinfo : EIATTR_CBANK_PARAM_SIZE
	.align		4
.L_70:
        /*02f0*/ 	.byte	0x03, 0x19
        /*02f2*/ 	.short	0x0088


	//----- nvinfo : EIATTR_PARAM_CBANK
	.align		4
        /*02f4*/ 	.byte	0x04, 0x0a
        /*02f6*/ 	.short	(.L_72 - .L_71)
	.align		4
.L_71:
        /*02f8*/ 	.word	index@(.nv.constant0.attn_fwd)
        /*02fc*/ 	.short	0x0210
        /*02fe*/ 	.short	0x0088


	//----- nvinfo : EIATTR_SW_WAR
	.align		4
.L_72:
        /*0300*/ 	.byte	0x04, 0x36
        /*0302*/ 	.short	(.L_74 - .L_73)
.L_73:
        /*0304*/ 	.word	0x00000008
.L_74:


//--------------------- .nv.callgraph             --------------------------
	.section	.nv.callgraph,"",@"SHT_CUDA_CALLGRAPH"
	.align	4
	.sectionentsize	8
	.align		4
        /*0000*/ 	.word	0x00000000
	.align		4
        /*0004*/ 	.word	0xffffffff
	.align		4
        /*0008*/ 	.word	0x00000000
	.align		4
        /*000c*/ 	.word	0xfffffffe
	.align		4
        /*0010*/ 	.word	0x00000000
	.align		4
        /*0014*/ 	.word	0xfffffffd
	.align		4
        /*0018*/ 	.word	0x00000000
	.align		4
        /*001c*/ 	.word	0xfffffffc


//--------------------- .nv.constant4             --------------------------
	.section	.nv.constant4,"a",@progbits
	.align	8
	.align		8
.nv.constant4:
        /*0000*/ 	.dword	_$_str


//--------------------- .text.attn_fwd            --------------------------
	.section	.text.attn_fwd,"ax",@progbits
	.align	128
        .global         attn_fwd
        .type           attn_fwd,@function
        .size           attn_fwd,(.L_x_3 - attn_fwd)
        .other          attn_fwd,@"STO_CUDA_ENTRY STV_DEFAULT"
attn_fwd:
.text.attn_fwd:
[----:B------:R-:W0:Y:S01]  /*0000*/  LDC R1, c[0x0][0x28] ;  /* 0x00000a00ff017b82 */ /* 0x000e220000000800 */
[----:B------:R-:W1:Y:S07]  /*0010*/  S2R R0, SR_CTAID.X ;  /* 0x0000000000007919 */ /* 0x000e6e0000002500 */
[----:B------:R-:W2:Y:S01]  /*0020*/  S2UR UR7, SR_CTAID.Y ;  /* 0x00000000000779c3 */ /* 0x000ea20000002600 */
[----:B------:R-:W-:Y:S01]  /*0030*/  ULDC.64 UR4, c[0x0][0x240] ;  /* 0x0000900000047ab9 */ /* 0x000fe20000000a00 */
[----:B------:R-:W-:Y:S01]  /*0040*/  ULDC.64 UR10, c[0x0][0x208] ;  /* 0x00008200000a7ab9 */ /* 0x000fe20000000a00 */
[----:B------:R-:W3:Y:S01]  /*0050*/  S2R R21, SR_TID.X ;  /* 0x0000000000157919 */ /* 0x000ee20000002100 */
[----:B0-----:R-:W-:-:S04]  /*0060*/  VIADD R1, R1, 0xffffff98 ;  /* 0xffffff9801017836 */ /* 0x001fc80000000000 */
[----:B------:R-:W0:Y:S08]  /*0070*/  LDC R12, c[0x0][0x248] ;  /* 0x00009200ff0c7b82 */ /* 0x000e300000000800 */
[----:B------:R-:W4:Y:S01]  /*0080*/  LDC.64 R8, c[0x0][0x210] ;  /* 0x00008400ff087b82 */ /* 0x000f220000000a00 */
[----:B--2---:R-:W-:-:S04]  /*0090*/  UIMAD UR4, UR7, UR4, URZ ;  /* 0x00000004070472a4 */ /* 0x004fc8000f8e023f */
[----:B------:R-:W-:Y:S01]  /*00a0*/  USHF.L.U32 UR6, UR4, 0x1, URZ ;  /* 0x0000000104067899 */ /* 0x000fe2000800063f */
[----:B-1----:R-:W-:Y:S01]  /*00b0*/  IMAD.SHL.U32 R0, R0, 0x20, RZ ;  /* 0x0000002000007824 */ /* 0x002fe200078e00ff */
[----:B---3--:R-:W-:-:S04]  /*00c0*/  SHF.R.U32.HI R16, RZ, 0x5, R21 ;  /* 0x00000005ff107819 */ /* 0x008fc80000011615 */
[----:B------:R-:W-:Y:S02]  /*00d0*/  LOP3.LUT R2, R0, 0x1f, R21, 0xf8, !PT ;  /* 0x0000001f00027812 */ /* 0x000fe400078ef815 */
[----:B------:R-:W-:-:S03]  /*00e0*/  SGXT.U32 R16, R16, 0x2 ;  /* 0x000000021010781a */ /* 0x000fc60000000000 */
[----:B------:R-:W-:Y:S01]  /*00f0*/  IMAD R2, R2, UR5, RZ ;  /* 0x0000000502027c24 */ /* 0x000fe2000f8e02ff */
[----:B------:R-:W-:Y:S01]  /*0100*/  UIMAD.WIDE UR4, UR4, 0x2, URZ ;  /* 0x00000002040478a5 */ /* 0x000fe2000f8e023f */
[----:B0-----:R-:W-:Y:S02]  /*0110*/  IMAD R4, R16, R12, RZ ;  /* 0x0000000c10047224 */ /* 0x001fe400078e02ff */
[----:B------:R-:W-:Y:S02]  /*0120*/  IMAD.SHL.U32 R3, R2, 0x2, RZ ;  /* 0x0000000202037824 */ /* 0x000fe400078e00ff */
[----:B------:R-:W-:Y:S02]  /*0130*/  IMAD R5, R12, 0x4, R4 ;  /* 0x000000040c057824 */ /* 0x000fe400078e0204 */
[----:B------:R-:W-:Y:S01]  /*0140*/  IMAD.HI R2, R2, 0x2, RZ ;  /* 0x0000000202027827 */ /* 0x000fe200078e02ff */
[----:B----4-:R-:W-:-:S03]  /*0150*/  IADD3 R20, P0, P1, R3, UR6, R8 ;  /* 0x0000000603147c10 */ /* 0x010fc6000f91e008 */
[----:B------:R-:W-:Y:S01]  /*0160*/  IMAD R7, R12, 0x4, R5 ;  /* 0x000000040c077824 */ /* 0x000fe200078e0205 */
[----:B------:R-:W-:Y:S02]  /*0170*/  IADD3.X R22, R2, UR5, R9, P0, P1 ;  /* 0x0000000502167c10 */ /* 0x000fe400087e2409 */
[----:B------:R-:W-:Y:S01]  /*0180*/  LEA R2, P0, R4, R20, 0x1 ;  /* 0x0000001404027211 */ /* 0x000fe200078008ff */
[----:B------:R-:W-:Y:S01]  /*0190*/  IMAD R9, R12, 0x4, R7 ;  /* 0x000000040c097824 */ /* 0x000fe200078e0207 */
[----:B------:R-:W-:Y:S02]  /*01a0*/  LEA.HI R18, R21, 0x1c, RZ, 0x1b ;  /* 0x0000001c15127811 */ /* 0x000fe400078fd8ff */
[----:B------:R-:W-:Y:S01]  /*01b0*/  LEA.HI.X.SX32 R3, R4, R22, 0x1, P0 ;  /* 0x0000001604037211 */ /* 0x000fe200000f0eff */
[----:B------:R-:W-:Y:S01]  /*01c0*/  IMAD R11, R12, 0x4, R9 ;  /* 0x000000040c0b7824 */ /* 0x000fe200078e0209 */
[----:B------:R-:W-:Y:S01]  /*01d0*/  LEA R4, P0, R5, R20, 0x1 ;  /* 0x0000001405047211 */ /* 0x000fe200078008ff */
[----:B------:R-:W-:Y:S01]  /*01e0*/  IMAD R15, R18, R12, RZ ;  /* 0x0000000c120f7224 */ /* 0x000fe200078e02ff */
[----:B------:R-:W-:Y:S01]  /*01f0*/  LEA R6, P1, R7, R20, 0x1 ;  /* 0x0000001407067211 */ /* 0x000fe200078208ff */
[----:B------:R0:W2:Y:S01]  /*0200*/  LDG.E.U16 R19, desc[UR10][R2.64] ;  /* 0x0000000a02137981 */ /* 0x0000a2000c1e1500 */
[----:B------:R-:W-:-:S02]  /*0210*/  LEA.HI.X.SX32 R5, R5, R22, 0x1, P0 ;  /* 0x0000001605057211 */ /* 0x000fc400000f0eff */
[C---:B------:R-:W-:Y:S02]  /*0220*/  LEA R8, P0, R9.reuse, R20, 0x1 ;  /* 0x0000001409087211 */ /* 0x040fe400078008ff */
[C---:B------:R-:W-:Y:S02]  /*0230*/  LEA R17, R12.reuse, R11, 0x2 ;  /* 0x0000000b0c117211 */ /* 0x040fe400078e10ff */
[----:B------:R-:W-:Y:S01]  /*0240*/  LEA.HI.X.SX32 R9, R9, R22, 0x1, P0 ;  /* 0x0000001609097211 */ /* 0x000fe200000f0eff */
[----:B------:R-:W3:Y:S01]  /*0250*/  LDG.E.U16 R5, desc[UR10][R4.64] ;  /* 0x0000000a04057981 */ /* 0x000ee2000c1e1500 */
[----:B------:R-:W-:Y:S01]  /*0260*/  LEA R10, P0, R11, R20, 0x1 ;  /* 0x000000140b0a7211 */ /* 0x000fe200078008ff */
[----:B------:R-:W-:Y:S01]  /*0270*/  IMAD R13, R12, 0x4, R17 ;  /* 0x000000040c0d7824 */ /* 0x000fe200078e0211 */
[-C--:B------:R-:W-:Y:S01]  /*0280*/  LEA.HI.X.SX32 R7, R7, R22.reuse, 0x1, P1 ;  /* 0x0000001607077211 */ /* 0x080fe200008f0eff */
[----:B------:R-:W4:Y:S01]  /*0290*/  LDG.E.U16 R8, desc[UR10][R8.64] ;  /* 0x0000000a08087981 */ /* 0x000f22000c1e1500 */
[----:B------:R-:W-:-:S02]  /*02a0*/  LEA.HI.X.SX32 R11, R11, R22, 0x1, P0 ;  /* 0x000000160b0b7211 */ /* 0x000fc400000f0eff */
[-C--:B------:R-:W-:Y:S02]  /*02b0*/  LEA R12, P1, R13, R20.reuse, 0x1 ;  /* 0x000000140d0c7211 */ /* 0x080fe400078208ff */
[-C--:B0-----:R-:W-:Y:S01]  /*02c0*/  LEA R2, P0, R17, R20.reuse, 0x1 ;  /* 0x0000001411027211 */ /* 0x081fe200078008ff */
[----:B------:R0:W5:Y:S01]  /*02d0*/  LDG.E.U16 R7, desc[UR10][R6.64] ;  /* 0x0000000a06077981 */ /* 0x000162000c1e1500 */
[----:B------:R-:W-:Y:S02]  /*02e0*/  LEA R14, P2, R15, R20, 0x1 ;  /* 0x000000140f0e7211 */ /* 0x000fe400078408ff */
[-C--:B------:R-:W-:Y:S01]  /*02f0*/  LEA.HI.X.SX32 R13, R13, R22.reuse, 0x1, P1 ;  /* 0x000000160d0d7211 */ /* 0x080fe200008f0eff */
[----:B------:R-:W3:Y:S01]  /*0300*/  LDG.E.U16 R10, desc[UR10][R10.64] ;  /* 0x0000000a0a0a7981 */ /* 0x000ee2000c1e1500 */
[-C--:B------:R-:W-:Y:S02]  /*0310*/  LEA.HI.X.SX32 R3, R17, R22.reuse, 0x1, P0 ;  /* 0x0000001611037211 */ /* 0x080fe400000f0eff */
[----:B------:R-:W-:Y:S01]  /*0320*/  LEA.HI.X.SX32 R15, R15, R22, 0x1, P2 ;  /* 0x000000160f0f7211 */ /* 0x000fe200010f0eff */
[----:B------:R-:W4:Y:S04]  /*0330*/  LDG.E.U16 R12, desc[UR10][R12.64] ;  /* 0x0000000a0c0c7981 */ /* 0x000f28000c1e1500 */
[----:B------:R1:W4:Y:S04]  /*0340*/  LDG.E.U16 R3, desc[UR10][R2.64] ;  /* 0x0000000a02037981 */ /* 0x000328000c1e1500 */
[----:B------:R-:W4:Y:S01]  /*0350*/  LDG.E.U16 R14, desc[UR10][R14.64] ;  /* 0x0000000a0e0e7981 */ /* 0x000f22000c1e1500 */
[----:B------:R-:W1:Y:S01]  /*0360*/  S2UR UR6, SR_CgaCtaId ;  /* 0x00000000000679c3 */ /* 0x000e620000008800 */
[----:B0-----:R-:W-:-:S02]  /*0370*/  SHF.R.S32.HI R6, RZ, 0x6, R21 ;  /* 0x00000006ff067819 */ /* 0x001fc40000011415 */
[----:B------:R-:W-:Y:S02]  /*0380*/  IADD3 R23, R0, 0x20, RZ ;  /* 0x0000002000177810 */ /* 0x000fe40007ffe0ff */
[----:B------:R-:W-:Y:S01]  /*0390*/  SGXT R6, R6, 0x1 ;  /* 0x000000010606781a */ /* 0x000fe20000000200 */
[----:B------:R-:W-:Y:S01]  /*03a0*/  IMAD.SHL.U32 R4, R21, 0x2, RZ ;  /* 0x0000000215047824 */ /* 0x000fe200078e00ff */
[----:B------:R-:W-:Y:S01]  /*03b0*/  UMOV UR4, 0x400 ;  /* 0x0000040000047882 */ /* 0x000fe20000000000 */
[----:B------:R-:W-:Y:S02]  /*03c0*/  ISETP.GE.AND P0, PT, R23, 0x1, PT ;  /* 0x000000011700780c */ /* 0x000fe40003f06270 */
[----:B------:R-:W-:-:S04]  /*03d0*/  LOP3.LUT R9, R6, 0x90, RZ, 0xc0, !PT ;  /* 0x0000009006097812 */ /* 0x000fc800078ec0ff */
[----:B------:R-:W-:-:S04]  /*03e0*/  LOP3.LUT R4, R9, 0x7e, R4, 0x78, !PT ;  /* 0x0000007e09047812 */ /* 0x000fc800078e7804 */
[----:B------:R-:W-:Y:S01]  /*03f0*/  LOP3.LUT R9, R4, 0x20, RZ, 0x3c, !PT ;  /* 0x0000002004097812 */ /* 0x000fe200078e3cff */
[----:B-1----:R-:W-:Y:S01]  /*0400*/  ULEA UR6, UR6, UR4, 0x18 ;  /* 0x0000000406067291 */ /* 0x002fe2000f8ec03f */
[----:B------:R-:W-:Y:S01]  /*0410*/  IMAD.MOV.U32 R20, RZ, RZ, -0x800000 ;  /* 0xff800000ff147424 */ /* 0x000fe200078e00ff */
[----:B------:R-:W-:Y:S01]  /*0420*/  CS2R R148, SRZ ;  /* 0x0000000000947805 */ /* 0x000fe2000001ff00 */
[----:B------:R-:W-:Y:S01]  /*0430*/  IMAD.MOV.U32 R2, RZ, RZ, 0x3f800000 ;  /* 0x3f800000ff027424 */ /* 0x000fe200078e00ff */
[----:B------:R-:W-:Y:S01]  /*0440*/  CS2R R150, SRZ ;  /* 0x0000000000967805 */ /* 0x000fe2000001ff00 */
[----:B------:R-:W-:Y:S01]  /*0450*/  IMAD.MOV.U32 R6, RZ, RZ, 0x3f800000 ;  /* 0x3f800000ff067424 */ /* 0x000fe200078e00ff */
[----:B------:R-:W-:Y:S01]  /*0460*/  CS2R R136, SRZ ;  /* 0x0000000000887805 */ /* 0x000fe2000001ff00 */
[----:B------:R-:W-:Y:S01]  /*0470*/  IMAD.MOV.U32 R56, RZ, RZ, -0x800000 ;  /* 0xff800000ff387424 */ /* 0x000fe200078e00ff */
[----:B------:R-:W-:Y:S02]  /*0480*/  CS2R R138, SRZ ;  /* 0x00000000008a7805 */ /* 0x000fe4000001ff00 */
[----:B------:R-:W-:-:S02]  /*0490*/  CS2R R116, SRZ ;  /* 0x0000000000747805 */ /* 0x000fc4000001ff00 */
[----:B------:R-:W-:Y:S02]  /*04a0*/  CS2R R118, SRZ ;  /* 0x0000000000767805 */ /* 0x000fe4000001ff00 */
[----:B------:R-:W-:Y:S02]  /*04b0*/  CS2R R128, SRZ ;  /* 0x0000000000807805 */ /* 0x000fe4000001ff00 */
[----:B------:R-:W-:Y:S01]  /*04c0*/  CS2R R130, SRZ ;  /* 0x0000000000827805 */ /* 0x000fe2000001ff00 */
[----:B--2---:R0:W-:Y:S04]  /*04d0*/  STS.U16 [R4+UR6+0x2000], R19 ;  /* 0x0020001304007988 */ /* 0x0041e80008000406 */
[----:B-----5:R0:W-:Y:S04]  /*04e0*/  STS.U16 [R4+UR6+0x2200], R7 ;  /* 0x0022000704007988 */ /* 0x0201e80008000406 */
[----:B---3--:R0:W-:Y:S04]  /*04f0*/  STS.U16 [R4+UR6+0x2400], R10 ;  /* 0x0024000a04007988 */ /* 0x0081e80008000406 */
[----:B----4-:R0:W-:Y:S04]  /*0500*/  STS.U16 [R4+UR6+0x2600], R12 ;  /* 0x0026000c04007988 */ /* 0x0101e80008000406 */
[----:B------:R0:W-:Y:S04]  /*0510*/  STS.U16 [R9+UR6+0x2100], R5 ;  /* 0x0021000509007988 */ /* 0x0001e80008000406 */
[----:B------:R0:W-:Y:S04]  /*0520*/  STS.U16 [R9+UR6+0x2300], R8 ;  /* 0x0023000809007988 */ /* 0x0001e80008000406 */
[----:B------:R0:W-:Y:S04]  /*0530*/  STS.U16 [R9+UR6+0x2500], R3 ;  /* 0x0025000309007988 */ /* 0x0001e80008000406 */
[----:B------:R0:W-:Y:S01]  /*0540*/  STS.U16 [R9+UR6+0x2700], R14 ;  /* 0x0027000e09007988 */ /* 0x0001e20008000406 */
[----:B------:R-:W-:Y:S05]  /*0550*/  @!P0 BRA `(.L_x_0) ;  /* 0x0000005000548947 */ /* 0x000fea0003800000 */
[----:B0-----:R-:W0:Y:S01]  /*0560*/  LDC.64 R2, c[0x0][0x260] ;  /* 0x00009800ff027b82 */ /* 0x001e220000000a00 */
[----:B------:R-:W-:Y:S01]  /*0570*/  LOP3.LUT R4, R21, 0x7f, RZ, 0xc0, !PT ;  /* 0x0000007f15047812 */ /* 0x000fe200078ec0ff */
[----:B------:R-:W-:Y:S01]  /*0580*/  ULDC.64 UR12, c[0x0][0x220] ;  /* 0x00008800000c7ab9 */ /* 0x000fe20000000a00 */
[----:B------:R-:W-:Y:S01]  /*0590*/  ULDC UR4, c[0x0][0x258] ;  /* 0x0000960000047ab9 */ /* 0x000fe20000000800 */
[----:B------:R-:W-:Y:S01]  /*05a0*/  SHF.R.U32.HI R7, RZ, 0x2, R21 ;  /* 0x00000002ff077819 */ /* 0x000fe20000011615 */
[----:B------:R-:W-:Y:S01]  /*05b0*/  ULDC.64 UR8, c[0x0][0x218] ;  /* 0x0000860000087ab9 */ /* 0x000fe20000000a00 */
[----:B------:R-:W-:Y:S01]  /*05c0*/  MOV R193, 0xff800000 ;  /* 0xff80000000c17802 */ /* 0x000fe20000000f00 */
[----:B------:R-:W-:Y:S01]  /*05d0*/  IMAD.MOV.U32 R192, RZ, RZ, -0x800000 ;  /* 0xff800000ffc07424 */ /* 0x000fe200078e00ff */
[----:B------:R-:W-:Y:S01]  /*05e0*/  SGXT.U32 R7, R7, 0x3 ;  /* 0x000000030707781a */ /* 0x000fe20000000000 */
[----:B------:R-:W1:Y:S01]  /*05f0*/  LDC R73, c[0x0][0x268] ;  /* 0x00009a00ff497b82 */ /* 0x000e620000000800 */
[----:B------:R-:W-:-:S02]  /*0600*/  CS2R R148, SRZ ;  /* 0x0000000000947805 */ /* 0x000fc4000001ff00 */
[----:B------:R-:W-:Y:S02]  /*0610*/  CS2R R150, SRZ ;  /* 0x0000000000967805 */ /* 0x000fe4000001ff00 */
[----:B------:R-:W-:Y:S02]  /*0620*/  CS2R R136, SRZ ;  /* 0x0000000000887805 */ /* 0x000fe4000001ff00 */
[----:B------:R-:W-:Y:S02]  /*0630*/  CS2R R138, SRZ ;  /* 0x00000000008a7805 */ /* 0x000fe4000001ff00 */
[----:B------:R-:W-:Y:S02]  /*0640*/  CS2R R116, SRZ ;  /* 0x0000000000747805 */ /* 0x000fe4000001ff00 */
[----:B------:R-:W-:Y:S02]  /*0650*/  CS2R R118, SRZ ;  /* 0x0000000000767805 */ /* 0x000fe4000001ff00 */
[----:B------:R-:W-:-:S02]  /*0660*/  CS2R R128, SRZ ;  /* 0x0000000000807805 */ /* 0x000fc4000001ff00 */
[----:B------:R-:W-:Y:S01]  /*0670*/  CS2R R130, SRZ ;  /* 0x0000000000827805 */ /* 0x000fe2000001ff00 */
[----:B------:R-:W-:Y:S01]  /*0680*/  ULDC UR5, c[0x0][0x238] ;  /* 0x00008e0000057ab9 */ /* 0x000fe20000000800 */
[----:B0-----:R-:W-:Y:S01]  /*0690*/  IMAD.MOV.U32 R5, RZ, RZ, R2 ;  /* 0x000000ffff057224 */ /* 0x001fe200078e0002 */
[----:B------:R0:W-:Y:S01]  /*06a0*/  STL [R1+0x60], R3 ;  /* 0x0000600301007387 */ /* 0x0001e20000100800 */
[----:B------:R-:W-:Y:S02]  /*06b0*/  IMAD.MOV.U32 R6, RZ, RZ, R3 ;  /* 0x000000ffff067224 */ /* 0x000fe400078e0003 */
[----:B------:R-:W-:Y:S02]  /*06c0*/  IMAD R5, R5, UR7, RZ ;  /* 0x0000000705057c24 */ /* 0x000fe4000f8e02ff */
[----:B------:R-:W-:Y:S01]  /*06d0*/  IMAD R13, R4, R6, RZ ;  /* 0x00000006040d7224 */ /* 0x000fe200078e02ff */
[----:B------:R-:W-:Y:S01]  /*06e0*/  LOP3.LUT R4, R21, 0x1f, RZ, 0xc0, !PT ;  /* 0x0000001f15047812 */ /* 0x000fe200078ec0ff */
[----:B------:R-:W-:Y:S01]  /*06f0*/  IMAD.SHL.U32 R8, R5, 0x2, RZ ;  /* 0x0000000205087824 */ /* 0x000fe200078e00ff */
[----:B------:R-:W-:Y:S01]  /*0700*/  LOP3.LUT R6, R21, 0x20, RZ, 0xc0, !PT ;  /* 0x0000002015067812 */ /* 0x000fe200078ec0ff */
[C---:B------:R-:W-:Y:S01]  /*0710*/  IMAD.SHL.U32 R9, R13.reuse, 0x2, RZ ;  /* 0x000000020d097824 */ /* 0x040fe200078e00ff */
[----:B0-----:R-:W0:Y:S01]  /*0720*/  LDC.64 R2, c[0x0][0x250] ;  /* 0x00009400ff027b82 */ /* 0x001e220000000a00 */
[----:B------:R-:W-:Y:S01]  /*0730*/  IMAD.HI R24, R13, 0x2, RZ ;  /* 0x000000020d187827 */ /* 0x000fe200078e02ff */
[----:B-1----:R-:W-:-:S02]  /*0740*/  SHF.L.U32 R57, R73, 0x3, RZ ;  /* 0x0000000349397819 */ /* 0x002fc400000006ff */
[----:B------:R-:W-:Y:S01]  /*0750*/  IADD3 R8, P2, P3, R9, UR12, R8 ;  /* 0x0000000c09087c10 */ /* 0x000fe2000fb5e008 */
[----:B------:R-:W-:Y:S01]  /*0760*/  IMAD R9, R4, UR4, RZ ;  /* 0x0000000404097c24 */ /* 0x000fe2000f8e02ff */
[----:B------:R-:W-:Y:S01]  /*0770*/  SHF.R.U32.HI R4, RZ, 0x1, R6 ;  /* 0x00000001ff047819 */ /* 0x000fe20000011606 */
[----:B------:R-:W-:Y:S01]  /*0780*/  IMAD R17, R73, 0x12, RZ ;  /* 0x0000001249117824 */ /* 0x000fe200078e02ff */
[----:B------:R-:W-:Y:S01]  /*0790*/  UMOV UR4, URZ ;  /* 0x0000003f00047c82 */ /* 0x000fe20008000000 */
[C---:B------:R-:W-:Y:S01]  /*07a0*/  IMAD.HI R11, R9.reuse, 0x2, RZ ;  /* 0x00000002090b7827 */ /* 0x040fe200078e02ff */
[----:B------:R-:W-:Y:S02]  /*07b0*/  SHF.L.U32 R6, R9, 0x1, RZ ;  /* 0x0000000109067819 */ /* 0x000fe400000006ff */
[----:B------:R-:W-:Y:S01]  /*07c0*/  LOP3.LUT R4, R0, R4, R7, 0xfe, !PT ;  /* 0x0000000400047212 */ /* 0x000fe200078efe07 */
[----:B------:R-:W-:Y:S01]  /*07d0*/  IMAD.HI R9, R5, 0x2, RZ ;  /* 0x0000000205097827 */ /* 0x000fe200078e02ff */
[----:B------:R-:W-:-:S03]  /*07e0*/  LEA.HI R0, R21, 0x3c, RZ, 0x1b ;  /* 0x0000003c15007811 */ /* 0x000fc600078fd8ff */
[C---:B------:R-:W-:Y:S01]  /*07f0*/  IMAD R23, R73.reuse, 0x22, RZ ;  /* 0x0000002249177824 */ /* 0x040fe200078e02ff */
[----:B------:R-:W-:Y:S01]  /*0800*/  IADD3.X R9, R24, UR13, R9, P2, P3 ;  /* 0x0000000d18097c10 */ /* 0x000fe200097e6409 */
[C---:B------:R-:W-:Y:S02]  /*0810*/  IMAD R15, R73.reuse, 0x9, RZ ;  /* 0x00000009490f7824 */ /* 0x040fe400078e02ff */
[C---:B------:R-:W-:Y:S02]  /*0820*/  IMAD R75, R73.reuse, 0x26, RZ ;  /* 0x00000026494b7824 */ /* 0x040fe400078e02ff */
[----:B------:R-:W-:Y:S02]  /*0830*/  IMAD R83, R73, 0x2e, RZ ;  /* 0x0000002e49537824 */ /* 0x000fe400078e02ff */
[----:B0-----:R-:W-:Y:S02]  /*0840*/  IMAD R16, R16, R3, RZ ;  /* 0x0000000310107224 */ /* 0x001fe400078e02ff */
[----:B------:R-:W-:-:S02]  /*0850*/  IMAD R2, R2, UR7, RZ ;  /* 0x0000000702027c24 */ /* 0x000fc4000f8e02ff */
[C---:B------:R-:W-:Y:S02]  /*0860*/  IMAD R10, R3.reuse, 0x4, R16 ;  /* 0x00000004030a7824 */ /* 0x040fe400078e0210 */
[C---:B------:R-:W-:Y:S02]  /*0870*/  IMAD.SHL.U32 R5, R2.reuse, 0x2, RZ ;  /* 0x0000000202057824 */ /* 0x040fe400078e00ff */
[----:B------:R-:W-:Y:S02]  /*0880*/  IMAD R12, R3, 0x4, R10 ;  /* 0x00000004030c7824 */ /* 0x000fe400078e020a */
[----:B------:R-:W-:Y:S01]  /*0890*/  IMAD.HI R2, R2, 0x2, RZ ;  /* 0x0000000202027827 */ /* 0x000fe200078e02ff */
[----:B------:R-:W-:Y:S02]  /*08a0*/  IADD3 R205, P0, P1, R6, UR8, R5 ;  /* 0x0000000806cd7c10 */ /* 0x000fe4000f91e005 */
[----:B------:R-:W-:Y:S01]  /*08b0*/  LEA.HI R6, R21, 0x7c, RZ, 0x1b ;  /* 0x0000007c15067811 */ /* 0x000fe200078fd8ff */
[----:B------:R-:W-:Y:S01]  /*08c0*/  IMAD R14, R3, 0x4, R12 ;  /* 0x00000004030e7824 */ /* 0x000fe200078e020c */
[----:B------:R-:W-:Y:S01]  /*08d0*/  IADD3.X R13, R11, UR9, R2, P0, P1 ;  /* 0x000000090b0d7c10 */ /* 0x000fe200087e2402 */
[----:B------:R-:W-:Y:S01]  /*08e0*/  IMAD R5, R0, R3, RZ ;  /* 0x0000000300057224 */ /* 0x000fe200078e02ff */
[----:B------:R-:W-:Y:S01]  /*08f0*/  LEA.HI R2, R21, 0x5c, RZ, 0x1b ;  /* 0x0000005c15027811 */ /* 0x000fe200078fd8ff */
[C---:B------:R-:W-:Y:S01]  /*0900*/  IMAD R20, R3.reuse, 0x4, R14 ;  /* 0x0000000403147824 */ /* 0x040fe200078e020e */
[----:B------:R-:W-:Y:S01]  /*0910*/  LEA R34, P0, R16, R205, 0x1 ;  /* 0x000000cd10227211 */ /* 0x000fe200078008ff */
[----:B------:R-:W-:Y:S01]  /*0920*/  IMAD R11, R6, R3, RZ ;  /* 0x00000003060b7224 */ /* 0x000fe200078e02ff */
[----:B------:R-:W-:Y:S01]  /*0930*/  LEA R32, P1, R10, R205, 0x1 ;  /* 0x000000cd0a207211 */ /* 0x000fe200078208ff */
[C---:B------:R-:W-:Y:S01]  /*0940*/  IMAD R22, R3.reuse, 0x4, R20 ;  /* 0x0000000403167824 */ /* 0x040fe200078e0214 */
[----:B------:R-:W-:Y:S01]  /*0950*/  LEA.HI.X.SX32 R35, R16, R13, 0x1, P0 ;  /* 0x0000000d10237211 */ /* 0x000fe200000f0eff */
[----:B------:R-:W-:Y:S01]  /*0960*/  IMAD R7, R2, R3, RZ ;  /* 0x0000000302077224 */ /* 0x000fe200078e02ff */
[----:B------:R-:W-:Y:S01]  /*0970*/  LEA R30, P2, R12, R205, 0x1 ;  /* 0x000000cd0c1e7211 */ /* 0x000fe200078408ff */
[C---:B------:R-:W-:Y:S01]  /*0980*/  IMAD R24, R3.reuse, 0x4, R22 ;  /* 0x0000000403187824 */ /* 0x040fe200078e0216 */
[----:B------:R-:W-:Y:S01]  /*0990*/  LEA.HI.X.SX32 R33, R10, R13, 0x1, P1 ;  /* 0x0000000d0a217211 */ /* 0x000fe200008f0eff */
[----:B------:R-:W-:Y:S01]  /*09a0*/  IMAD R18, R18, R3, RZ ;  /* 0x0000000312127224 */ /* 0x000fe200078e02ff */
[----:B------:R-:W-:Y:S01]  /*09b0*/  LEA.HI.X.SX32 R31, R12, R13, 0x1, P2 ;  /* 0x0000000d0c1f7211 */ /* 0x000fe200010f0eff */
[----:B------:R-:W-:Y:S01]  /*09c0*/  IMAD R26, R3, 0x8, R24 ;  /* 0x00000008031a7824 */ /* 0x000fe200078e0218 */
[----:B------:R0:W-:Y:S01]  /*09d0*/  STL.64 [R1+0x58], R34 ;  /* 0x0000582201007387 */ /* 0x0001e20000100a00 */
[-C--:B------:R-:W-:Y:S01]  /*09e0*/  LEA R244, P4, R5, R205.reuse, 0x1 ;  /* 0x000000cd05f47211 */ /* 0x080fe200078808ff */
[----:B------:R-:W-:Y:S01]  /*09f0*/  IMAD R21, R73, 0xa, RZ ;  /* 0x0000000a49157824 */ /* 0x000fe200078e02ff */
[C---:B------:R-:W-:Y:S01]  /*0a00*/  LEA R28, P3, R18.reuse, R205, 0x1 ;  /* 0x000000cd121c7211 */ /* 0x040fe200078608ff */
[----:B------:R1:W-:Y:S01]  /*0a10*/  STL.64 [R1+0x50], R32 ;  /* 0x0000502001007387 */ /* 0x0003e20000100a00 */
[----:B------:R-:W-:Y:S01]  /*0a20*/  LEA R0, R3, R26, 0x2 ;  /* 0x0000001a03007211 */ /* 0x000fe200078e10ff */
[----:B------:R-:W-:Y:S01]  /*0a30*/  IMAD R77, R73, 0x28, RZ ;  /* 0x00000028494d7824 */ /* 0x000fe200078e02ff */
[----:B------:R-:W-:Y:S01]  /*0a40*/  LEA.HI.X.SX32 R29, R18, R13, 0x1, P3 ;  /* 0x0000000d121d7211 */ /* 0x000fe200018f0eff */
[----:B------:R2:W-:Y:S01]  /*0a50*/  STL.64 [R1+0x48], R30 ;  /* 0x0000481e01007387 */ /* 0x0005e20000100a00 */
[-C--:B------:R-:W-:Y:S01]  /*0a60*/  LEA R228, P5, R7, R205.reuse, 0x1 ;  /* 0x000000cd07e47211 */ /* 0x080fe200078a08ff */
[----:B------:R-:W-:Y:S01]  /*0a70*/  IMAD R2, R3, 0x4, R0 ;  /* 0x0000000403027824 */ /* 0x000fe200078e0200 */
[----:B------:R-:W-:Y:S01]  /*0a80*/  LEA R202, P6, R11, R205, 0x1 ;  /* 0x000000cd0bca7211 */ /* 0x000fe200078c08ff */
[----:B------:R3:W-:Y:S01]  /*0a90*/  STL.64 [R1+0x20], R28 ;  /* 0x0000201c01007387 */ /* 0x0007e20000100a00 */
[-C--:B------:R-:W-:Y:S01]  /*0aa0*/  LEA.HI.X.SX32 R245, R5, R13.reuse, 0x1, P4 ;  /* 0x0000000d05f57211 */ /* 0x080fe200020f0eff */
[----:B------:R-:W-:Y:S01]  /*0ab0*/  IMAD R6, R3, 0x4, R2 ;  /* 0x0000000403067824 */ /* 0x000fe200078e0202 */
[----:B------:R-:W-:Y:S01]  /*0ac0*/  LEA.HI.X.SX32 R229, R7, R13, 0x1, P5 ;  /* 0x0000000d07e57211 */ /* 0x000fe200028f0eff */
[----:B0-----:R-:W-:Y:S01]  /*0ad0*/  IMAD R35, R73, 0x14, RZ ;  /* 0x0000001449237824 */ /* 0x001fe200078e02ff */
[----:B-1----:R-:W-:Y:S01]  /*0ae0*/  LEA R32, P0, R14, R205, 0x1 ;  /* 0x000000cd0e207211 */ /* 0x002fe200078008ff */
[----:B------:R-:W-:Y:S01]  /*0af0*/  IMAD R16, R3, 0x4, R6 ;  /* 0x0000000403107824 */ /* 0x000fe200078e0206 */
[----:B------:R-:W-:Y:S01]  /*0b00*/  LEA.HI.X.SX32 R203, R11, R13, 0x1, P6 ;  /* 0x0000000d0bcb7211 */ /* 0x000fe200030f0eff */
[----:B------:R-:W-:Y:S01]  /*0b10*/  IMAD R41, R73, 0x16, RZ ;  /* 0x0000001649297824 */ /* 0x000fe200078e02ff */
[----:B--2---:R-:W-:Y:S01]  /*0b20*/  LEA R30, P1, R20, R205, 0x1 ;  /* 0x000000cd141e7211 */ /* 0x004fe200078208ff */
[----:B------:R-:W-:Y:S01]  /*0b30*/  IMAD R10, R3, 0x4, R16 ;  /* 0x00000004030a7824 */ /* 0x000fe200078e0210 */
[----:B------:R-:W-:Y:S01]  /*0b40*/  LEA.HI.X.SX32 R33, R14, R13, 0x1, P0 ;  /* 0x0000000d0e217211 */ /* 0x000fe200000f0eff */
[----:B------:R-:W-:Y:S01]  /*0b50*/  IMAD R81, R73, 0x2c, RZ ;  /* 0x0000002c49517824 */ /* 0x000fe200078e02ff */
[----:B---3--:R-:W-:Y:S01]  /*0b60*/  LEA R28, P2, R22, R205, 0x1 ;  /* 0x000000cd161c7211 */ /* 0x008fe200078408ff */
[C---:B------:R-:W-:Y:S01]  /*0b70*/  IMAD R12, R3.reuse, 0x4, R10 ;  /* 0x00000004030c7824 */ /* 0x040fe200078e020a */
[-C--:B------:R-:W-:Y:S01]  /*0b80*/  LEA.HI.X.SX32 R31, R20, R13.reuse, 0x1, P1 ;  /* 0x0000000d141f7211 */ /* 0x080fe200008f0eff */
[----:B------:R0:W-:Y:S01]  /*0b90*/  STL.64 [R1+0x40], R32 ;  /* 0x0000402001007387 */ /* 0x0001e20000100a00 */
[----:B------:R-:W-:Y:S01]  /*0ba0*/  LEA.HI.X.SX32 R29, R22, R13, 0x1, P2 ;  /* 0x0000000d161d7211 */ /* 0x000fe200010f0eff */
[----:B------:R-:W-:-:S02]  /*0bb0*/  IMAD R18, R3, 0x8, R12 ;  /* 0x0000000803127824 */ /* 0x000fc400078e020c */
[----:B------:R1:W-:Y:S01]  /*0bc0*/  STL.64 [R1+0x38], R30 ;  /* 0x0000381e01007387 */ /* 0x0003e20000100a00 */
[----:B------:R-:W-:Y:S02]  /*0bd0*/  IMAD R47, R73, 0x17, RZ ;  /* 0x00000017492f7824 */ /* 0x000fe400078e02ff */
[----:B------:R-:W-:Y:S01]  /*0be0*/  LEA R14, R3, R18, 0x2 ;  /* 0x00000012030e7211 */ /* 0x000fe200078e10ff */
[----:B------:R2:W-:Y:S01]  /*0bf0*/  STL.64 [R1+0x30], R28 ;  /* 0x0000301c01007387 */ /* 0x0005e20000100a00 */
[C---:B------:R-:W-:Y:S02]  /*0c00*/  IMAD R19, R73.reuse, 0x5, RZ ;  /* 0x0000000549137824 */ /* 0x040fe400078e02ff */
[----:B------:R-:W-:Y:S01]  /*0c10*/  IMAD R53, R73, 0x18, RZ ;  /* 0x0000001849357824 */ /* 0x000fe200078e02ff */
[-C--:B0-----:R-:W-:Y:S01]  /*0c20*/  LEA R32, P0, R24, R205.reuse, 0x1 ;  /* 0x000000cd18207211 */ /* 0x081fe200078008ff */
[----:B------:R-:W-:Y:S02]  /*0c30*/  IMAD R20, R3, 0x4, R14 ;  /* 0x0000000403147824 */ /* 0x000fe400078e020e */
[C---:B------:R-:W-:Y:S01]  /*0c40*/  IMAD R79, R73.reuse, 0x2a, RZ ;  /* 0x0000002a494f7824 */ /* 0x040fe200078e02ff */
[----:B-1----:R-:W-:Y:S01]  /*0c50*/  LEA R30, P1, R26, R205, 0x1 ;  /* 0x000000cd1a1e7211 */ /* 0x002fe200078208ff */
[C---:B------:R-:W-:Y:S01]  /*0c60*/  IMAD R61, R73.reuse, 0x1a, RZ ;  /* 0x0000001a493d7824 */ /* 0x040fe200078e02ff */
[----:B------:R-:W-:Y:S01]  /*0c70*/  LEA.HI.X.SX32 R33, R24, R13, 0x1, P0 ;  /* 0x0000000d18217211 */ /* 0x000fe200000f0eff */
[C---:B------:R-:W-:Y:S01]  /*0c80*/  IMAD R39, R73.reuse, 0x15, RZ ;  /* 0x0000001549277824 */ /* 0x040fe200078e02ff */
[----:B--2---:R-:W-:Y:S01]  /*0c90*/  LEA R28, P2, R0, R205, 0x1 ;  /* 0x000000cd001c7211 */ /* 0x004fe200078408ff */
[----:B------:R-:W-:Y:S01]  /*0ca0*/  IMAD R89, R73, 0x34, RZ ;  /* 0x0000003449597824 */ /* 0x000fe200078e02ff */
[-C--:B------:R-:W-:Y:S01]  /*0cb0*/  LEA.HI.X.SX32 R31, R26, R13.reuse, 0x1, P1 ;  /* 0x0000000d1a1f7211 */ /* 0x080fe200008f0eff */
[----:B------:R-:W-:Y:S01]  /*0cc0*/  STL.64 [R1+0x28], R32 ;  /* 0x0000282001007387 */ /* 0x000fe20000100a00 */
[----:B------:R-:W-:Y:S01]  /*0cd0*/  LEA.HI.X.SX32 R29, R0, R13, 0x1, P2 ;  /* 0x0000000d001d7211 */ /* 0x000fe200010f0eff */
[C---:B------:R-:W-:Y:S01]  /*0ce0*/  IMAD R0, R3.reuse, 0x4, R20 ;  /* 0x0000000403007824 */ /* 0x040fe200078e0214 */
[-C--:B------:R-:W-:Y:S01]  /*0cf0*/  LEA R26, P0, R2, R205.reuse, 0x1 ;  /* 0x000000cd021a7211 */ /* 0x080fe200078008ff */
[----:B------:R-:W-:Y:S01]  /*0d00*/  STL.64 [R1+0x18], R30 ;  /* 0x0000181e01007387 */ /* 0x000fe20000100a00 */
[----:B------:R-:W-:Y:S01]  /*0d10*/  LEA R24, P1, R6, R205, 0x1 ;  /* 0x000000cd06187211 */ /* 0x000fe200078208ff */
[C---:B------:R-:W-:Y:S01]  /*0d20*/  IMAD R22, R3.reuse, 0x4, R0 ;  /* 0x0000000403167824 */ /* 0x040fe200078e0200 */
[----:B------:R-:W-:Y:S01]  /*0d30*/  LEA.HI.X.SX32 R27, R2, R13, 0x1, P0 ;  /* 0x0000000d021b7211 */ /* 0x000fe200000f0eff */
[----:B------:R0:W-:Y:S01]  /*0d40*/  STL.64 [R1+0x10], R28 ;  /* 0x0000101c01007387 */ /* 0x0001e20000100a00 */
[----:B------:R-:W-:Y:S01]  /*0d50*/  LEA R250, P2, R16, R205, 0x1 ;  /* 0x000000cd10fa7211 */ /* 0x000fe200078408ff */
[C---:B------:R-:W-:Y:S01]  /*0d60*/  IMAD R2, R3.reuse, 0x4, R22 ;  /* 0x0000000403027824 */ /* 0x040fe200078e0216 */
[----:B------:R-:W-:Y:S01]  /*0d70*/  LEA.HI.X.SX32 R25, R6, R13, 0x1, P1 ;  /* 0x0000000d06197211 */ /* 0x000fe200008f0eff */
[----:B------:R1:W-:Y:S01]  /*0d80*/  STL.64 [R1+0x8], R26 ;  /* 0x0000081a01007387 */ /* 0x0003e20000100a00 */
[----:B------:R-:W-:Y:S01]  /*0d90*/  LEA R248, P0, R10, R205, 0x1 ;  /* 0x000000cd0af87211 */ /* 0x000fe200078008ff */
[C---:B------:R-:W-:Y:S01]  /*0da0*/  IMAD R6, R3.reuse, 0x4, R2 ;  /* 0x0000000403067824 */ /* 0x040fe200078e0202 */
[-C--:B------:R-:W-:Y:S01]  /*0db0*/  LEA.HI.X.SX32 R251, R16, R13.reuse, 0x1, P2 ;  /* 0x0000000d10fb7211 */ /* 0x080fe200010f0eff */
[----:B------:R2:W-:Y:S01]  /*0dc0*/  STL.64 [R1], R24 ;  /* 0x0000001801007387 */ /* 0x0005e20000100a00 */
[----:B------:R-:W-:Y:S01]  /*0dd0*/  LEA.HI.X.SX32 R249, R10, R13, 0x1, P0 ;  /* 0x0000000d0af97211 */ /* 0x000fe200000f0eff */
[----:B------:R-:W-:Y:S01]  /*0de0*/  IMAD R10, R3, 0x8, R6 ;  /* 0x00000008030a7824 */ /* 0x000fe200078e0206 */
[-C--:B------:R-:W-:Y:S01]  /*0df0*/  LEA R246, P1, R12, R205.reuse, 0x1 ;  /* 0x000000cd0cf67211 */ /* 0x080fe200078208ff */
[C---:B0-----:R-:W-:Y:S01]  /*0e00*/  IMAD R29, R73.reuse, 0x24, RZ ;  /* 0x00000024491d7824 */ /* 0x041fe200078e02ff */
[----:B------:R-:W-:Y:S01]  /*0e10*/  LEA R242, P2, R18, R205, 0x1 ;  /* 0x000000cd12f27211 */ /* 0x000fe200078408ff */
[C---:B------:R-:W-:Y:S01]  /*0e20*/  IMAD R33, R73.reuse, 0xc, RZ ;  /* 0x0000000c49217824 */ /* 0x040fe200078e02ff */
[-C--:B------:R-:W-:Y:S01]  /*0e30*/  LEA.HI.X.SX32 R247, R12, R13.reuse, 0x1, P1 ;  /* 0x0000000d0cf77211 */ /* 0x080fe200008f0eff */
[C---:B-1----:R-:W-:Y:S01]  /*0e40*/  IMAD R27, R73.reuse, 0x13, RZ ;  /* 0x00000013491b7824 */ /* 0x042fe200078e02ff */
[----:B------:R-:W-:Y:S01]  /*0e50*/  LEA.HI.X.SX32 R243, R18, R13, 0x1, P2 ;  /* 0x0000000d12f37211 */ /* 0x000fe200010f0eff */
[C---:B------:R-:W-:Y:S01]  /*0e60*/  IMAD R31, R73.reuse, 0x6, RZ ;  /* 0x00000006491f7824 */ /* 0x040fe200078e02ff */
[-C--:B------:R-:W-:Y:S01]  /*0e70*/  LEA R236, P2, R0, R205.reuse, 0x1 ;  /* 0x000000cd00ec7211 */ /* 0x080fe200078408ff */
[----:B--2---:R-:W-:Y:S01]  /*0e80*/  IMAD R25, R73, 0xb, RZ ;  /* 0x0000000b49197824 */ /* 0x004fe200078e02ff */
[----:B------:R-:W-:Y:S01]  /*0e90*/  LEA R12, R3, R10, 0x2 ;  /* 0x0000000a030c7211 */ /* 0x000fe200078e10ff */
[C---:B------:R-:W-:Y:S01]  /*0ea0*/  IMAD R91, R73.reuse, 0x36, RZ ;  /* 0x00000036495b7824 */ /* 0x040fe200078e02ff */
[-C--:B------:R-:W-:Y:S01]  /*0eb0*/  LEA R238, P1, R20, R205.reuse, 0x1 ;  /* 0x000000cd14ee7211 */ /* 0x080fe200078208ff */
[C---:B------:R-:W-:Y:S01]  /*0ec0*/  IMAD R85, R73.reuse, 0x30, RZ ;  /* 0x0000003049557824 */ /* 0x040fe200078e02ff */
[----:B------:R-:W-:Y:S01]  /*0ed0*/  LEA R240, P0, R14, R205, 0x1 ;  /* 0x000000cd0ef07211 */ /* 0x000fe200078008ff */
[----:B------:R-:W-:Y:S01]  /*0ee0*/  IMAD R37, R73, 0xd, RZ ;  /* 0x0000000d49257824 */ /* 0x000fe200078e02ff */
[-C--:B------:R-:W-:Y:S01]  /*0ef0*/  LEA.HI.X.SX32 R237, R0, R13.reuse, 0x1, P2 ;  /* 0x0000000d00ed7211 */ /* 0x080fe200010f0eff */
[----:B------:R-:W-:Y:S01]  /*0f00*/  IMAD R0, R3, 0x4, R12 ;  /* 0x0000000403007824 */ /* 0x000fe200078e020c */
[-C--:B------:R-:W-:Y:S01]  /*0f10*/  LEA.HI.X.SX32 R239, R20, R13.reuse, 0x1, P1 ;  /* 0x0000000d14ef7211 */ /* 0x080fe200008f0eff */
[----:B------:R-:W-:Y:S01]  /*0f20*/  IMAD R11, R73, 0x3, RZ ;  /* 0x00000003490b7824 */ /* 0x000fe200078e02ff */
[----:B------:R-:W-:Y:S01]  /*0f30*/  LEA.HI.X.SX32 R241, R14, R13, 0x1, P0 ;  /* 0x0000000d0ef17211 */ /* 0x000fe200000f0eff */
[----:B------:R-:W-:Y:S01]  /*0f40*/  IMAD R14, R3, 0x4, R0 ;  /* 0x00000004030e7824 */ /* 0x000fe200078e0200 */
[-C--:B------:R-:W-:Y:S01]  /*0f50*/  LEA R232, P1, R2, R205.reuse, 0x1 ;  /* 0x000000cd02e87211 */ /* 0x080fe200078208ff */
[C---:B------:R-:W-:Y:S01]  /*0f60*/  IMAD R87, R73.reuse, 0x32, RZ ;  /* 0x0000003249577824 */ /* 0x040fe200078e02ff */
[----:B------:R-:W-:Y:S01]  /*0f70*/  LEA R230, P2, R6, R205, 0x1 ;  /* 0x000000cd06e67211 */ /* 0x000fe200078408ff */
[----:B------:R-:W-:Y:S01]  /*0f80*/  IMAD R45, R73, 0xe, RZ ;  /* 0x0000000e492d7824 */ /* 0x000fe200078e02ff */
[-C--:B------:R-:W-:Y:S01]  /*0f90*/  LEA.HI.X.SX32 R233, R2, R13.reuse, 0x1, P1 ;  /* 0x0000000d02e97211 */ /* 0x080fe200008f0eff */
[----:B------:R-:W-:Y:S01]  /*0fa0*/  IMAD R2, R3, 0x4, R14 ;  /* 0x0000000403027824 */ /* 0x000fe200078e020e */
[----:B------:R-:W-:Y:S01]  /*0fb0*/  LEA.HI.X.SX32 R231, R6, R13, 0x1, P2 ;  /* 0x0000000d06e77211 */ /* 0x000fe200010f0eff */
[----:B------:R-:W-:Y:S01]  /*0fc0*/  IMAD R63, R73, 0x1b, RZ ;  /* 0x0000001b493f7824 */ /* 0x000fe200078e02ff */
[-C--:B------:R-:W-:Y:S01]  /*0fd0*/  LEA R234, P0, R22, R205.reuse, 0x1 ;  /* 0x000000cd16ea7211 */ /* 0x080fe200078008ff */
[----:B------:R-:W-:Y:S01]  /*0fe0*/  IMAD R6, R3, 0x4, R2 ;  /* 0x0000000403067824 */ /* 0x000fe200078e0202 */
[----:B------:R-:W-:Y:S01]  /*0ff0*/  LEA R212, P2, R0, R205, 0x1 ;  /* 0x000000cd00d47211 */ /* 0x000fe200078408ff */
[C---:B------:R-:W-:Y:S01]  /*1000*/  IMAD R65, R73.reuse, 0x1c, RZ ;  /* 0x0000001c49417824 */ /* 0x040fe200078e02ff */
[----:B------:R-:W-:Y:S01]  /*1010*/  LEA.HI.X.SX32 R235, R22, R13, 0x1, P0 ;  /* 0x0000000d16eb7211 */ /* 0x000fe200000f0eff */
[C---:B------:R-:W-:Y:S01]  /*1020*/  IMAD R93, R73.reuse, 0x38, RZ ;  /* 0x00000038495d7824 */ /* 0x040fe200078e02ff */
[----:B------:R-:W-:Y:S01]  /*1030*/  LEA R218, P1, R12, R205, 0x1 ;  /* 0x000000cd0cda7211 */ /* 0x000fe200078208ff */
[----:B------:R-:W-:Y:S01]  /*1040*/  IMAD R95, R73, 0x3a, RZ ;  /* 0x0000003a495f7824 */ /* 0x000fe200078e02ff */
[----:B------:R-:W-:Y:S01]  /*1050*/  LEA.HI.X.SX32 R213, R0, R13, 0x1, P2 ;  /* 0x0000000d00d57211 */ /* 0x000fe200010f0eff */
[----:B------:R-:W-:Y:S01]  /*1060*/  IMAD R0, R3, 0x4, R6 ;  /* 0x0000000403007824 */ /* 0x000fe200078e0206 */
[----:B------:R-:W-:Y:S01]  /*1070*/  LEA R226, P0, R10, R205, 0x1 ;  /* 0x000000cd0ae27211 */ /* 0x000fe200078008ff */
[C---:B------:R-:W-:Y:S01]  /*1080*/  IMAD R69, R73.reuse, 0x1e, RZ ;  /* 0x0000001e49457824 */ /* 0x040fe200078e02ff */
[-C--:B------:R-:W-:Y:S01]  /*1090*/  LEA.HI.X.SX32 R219, R12, R13.reuse, 0x1, P1 ;  /* 0x0000000d0cdb7211 */ /* 0x080fe200008f0eff */
[C---:B------:R-:W-:Y:S01]  /*10a0*/  IMAD R55, R73.reuse, 0x19, RZ ;  /* 0x0000001949377824 */ /* 0x040fe200078e02ff */
[----:B------:R-:W-:Y:S01]  /*10b0*/  LEA.HI.X.SX32 R227, R10, R13, 0x1, P0 ;  /* 0x0000000d0ae37211 */ /* 0x000fe200000f0eff */
[C---:B------:R-:W-:Y:S01]  /*10c0*/  IMAD R43, R73.reuse, 0x7, RZ ;  /* 0x00000007492b7824 */ /* 0x040fe200078e02ff */
[-C--:B------:R-:W-:Y:S01]  /*10d0*/  LEA R208, P1, R2, R205.reuse, 0x1 ;  /* 0x000000cd02d07211 */ /* 0x080fe200078208ff */
[C---:B------:R-:W-:Y:S01]  /*10e0*/  IMAD R67, R73.reuse, 0x1d, RZ ;  /* 0x0000001d49437824 */ /* 0x040fe200078e02ff */
[-C--:B------:R-:W-:Y:S01]  /*10f0*/  LEA R210, P0, R14, R205.reuse, 0x1 ;  /* 0x000000cd0ed27211 */ /* 0x080fe200078008ff */
[C---:B------:R-:W-:Y:S01]  /*1100*/  IMAD R49, R73.reuse, 0xf, RZ ;  /* 0x0000000f49317824 */ /* 0x040fe200078e02ff */
[-C--:B------:R-:W-:Y:S01]  /*1110*/  LEA R204, P3, R0, R205.reuse, 0x1 ;  /* 0x000000cd00cc7211 */ /* 0x080fe200078608ff */
[C---:B------:R-:W-:Y:S01]  /*1120*/  IMAD R97, R73.reuse, 0x3c, RZ ;  /* 0x0000003c49617824 */ /* 0x040fe200078e02ff */
[----:B------:R-:W-:Y:S01]  /*1130*/  LEA R206, P2, R6, R205, 0x1 ;  /* 0x000000cd06ce7211 */ /* 0x000fe200078408ff */
[C---:B------:R-:W-:Y:S01]  /*1140*/  IMAD.SHL.U32 R7, R73.reuse, 0x2, RZ ;  /* 0x0000000249077824 */ /* 0x040fe200078e00ff */
[-C--:B------:R-:W-:Y:S01]  /*1150*/  LEA.HI.X.SX32 R209, R2, R13.reuse, 0x1, P1 ;  /* 0x0000000d02d17211 */ /* 0x080fe200008f0eff */
[C---:B------:R-:W-:Y:S01]  /*1160*/  IMAD R99, R73.reuse, 0x3e, RZ ;  /* 0x0000003e49637824 */ /* 0x040fe200078e02ff */
[-C--:B------:R-:W-:Y:S01]  /*1170*/  LEA.HI.X.SX32 R211, R14, R13.reuse, 0x1, P0 ;  /* 0x0000000d0ed37211 */ /* 0x080fe200000f0eff */
[C---:B------:R-:W-:Y:S01]  /*1180*/  IMAD.SHL.U32 R51, R73.reuse, 0x4, RZ ;  /* 0x0000000449337824 */ /* 0x040fe200078e00ff */
[-C--:B------:R-:W-:Y:S01]  /*1190*/  LEA.HI.X.SX32 R205, R0, R13.reuse, 0x1, P3 ;  /* 0x0000000d00cd7211 */ /* 0x080fe200018f0eff */
[----:B------:R-:W-:Y:S01]  /*11a0*/  IMAD.SHL.U32 R59, R73, 0x10, RZ ;  /* 0x00000010493b7824 */ /* 0x000fe200078e00ff */
[-C--:B------:R-:W-:Y:S01]  /*11b0*/  IADD3 R22, P1, R17, R8.reuse, RZ ;  /* 0x0000000811167210 */ /* 0x080fe20007f3e0ff */
[C---:B------:R-:W-:Y:S01]  /*11c0*/  IMAD R71, R73.reuse, 0x1f, RZ ;  /* 0x0000001f49477824 */ /* 0x040fe200078e02ff */
[----:B------:R-:W-:Y:S01]  /*11d0*/  LEA.HI.X.SX32 R207, R6, R13, 0x1, P2 ;  /* 0x0000000d06cf7211 */ /* 0x000fe200010f0eff */
[----:B------:R-:W-:Y:S01]  /*11e0*/  IMAD R13, R73, 0x11, RZ ;  /* 0x00000011490d7824 */ /* 0x000fe200078e02ff */
[-C--:B------:R-:W-:Y:S01]  /*11f0*/  IADD3 R14, P3, R29, R8.reuse, RZ ;  /* 0x000000081d0e7210 */ /* 0x080fe20007f7e0ff */
[----:B------:R-:W-:Y:S01]  /*1200*/  IMAD.MOV.U32 R2, RZ, RZ, 0x3f800000 ;  /* 0x3f800000ff027424 */ /* 0x000fe200078e00ff */
[-C--:B------:R-:W-:Y:S01]  /*1210*/  IADD3 R12, P5, R23, R8.reuse, RZ ;  /* 0x00000008170c7210 */ /* 0x080fe20007fbe0ff */
[----:B------:R-:W-:Y:S01]  /*1220*/  IMAD.MOV.U32 R5, RZ, RZ, RZ ;  /* 0x000000ffff057224 */ /* 0x000fe200078e00ff */
[-C--:B------:R-:W-:Y:S01]  /*1230*/  LEA.HI.X.SX32 R23, R15, R9.reuse, 0x1, P1 ;  /* 0x000000090f177211 */ /* 0x080fe200008f0eff */
[----:B------:R-:W-:Y:S01]  /*1240*/  IMAD.MOV.U32 R0, RZ, RZ, RZ ;  /* 0x000000ffff007224 */ /* 0x000fe200078e00ff */
[----:B------:R-:W-:Y:S01]  /*1250*/  LEA.HI.X.SX32 R15, R17, R9, 0x1, P3 ;  /* 0x00000009110f7211 */ /* 0x000fe200018f0eff */
[----:B------:R-:W-:Y:S01]  /*1260*/  IMAD.MOV.U32 R6, RZ, RZ, 0x3f800000 ;  /* 0x3f800000ff067424 */ /* 0x000fe200078e00ff */
[----:B------:R-:W-:-:S02]  /*1270*/  IADD3 R28, P3, R35, R8, RZ ;  /* 0x00000008231c7210 */ /* 0x000fc40007f7e0ff */
[-C--:B------:R-:W-:Y:S02]  /*1280*/  IADD3 R16, P0, R75, R8.reuse, RZ ;  /* 0x000000084b107210 */ /* 0x080fe40007f1e0ff */
[-C--:B------:R-:W-:Y:S02]  /*1290*/  LEA.HI.X.SX32 R13, R13, R9.reuse, 0x1, P5 ;  /* 0x000000090d0d7211 */ /* 0x080fe400028f0eff */
[-C--:B------:R-:W-:Y:S02]  /*12a0*/  IADD3 R26, P5, R83, R8.reuse, RZ ;  /* 0x00000008531a7210 */ /* 0x080fe40007fbe0ff */
[-C--:B------:R-:W-:Y:S02]  /*12b0*/  IADD3 R190, P1, R21, R8.reuse, RZ ;  /* 0x0000000815be7210 */ /* 0x080fe40007f3e0ff */
[----:B------:R-:W-:Y:S02]  /*12c0*/  IADD3 R18, P2, R77, R8, RZ ;  /* 0x000000084d127210 */ /* 0x000fe40007f5e0ff */
[----:B------:R-:W-:-:S02]  /*12d0*/  LEA.HI.X.SX32 R29, R21, R9, 0x1, P3 ;  /* 0x00000009151d7211 */ /* 0x000fc400018f0eff */
[-C--:B------:R-:W-:Y:S02]  /*12e0*/  LEA.HI.X.SX32 R17, R27, R9.reuse, 0x1, P0 ;  /* 0x000000091b117211 */ /* 0x080fe400000f0eff */
[-C--:B------:R-:W-:Y:S02]  /*12f0*/  IADD3 R34, P3, R41, R8.reuse, RZ ;  /* 0x0000000829227210 */ /* 0x080fe40007f7e0ff */
[-C--:B------:R-:W-:Y:S02]  /*1300*/  IADD3 R24, P6, R81, R8.reuse, RZ ;  /* 0x0000000851187210 */ /* 0x080fe40007fde0ff */
[-C--:B------:R-:W-:Y:S02]  /*1310*/  LEA.HI.X.SX32 R27, R47, R9.reuse, 0x1, P5 ;  /* 0x000000092f1b7211 */ /* 0x080fe400028f0eff */
[----:B------:R-:W-:Y:S02]  /*1320*/  LEA.HI.X.SX32 R191, R19, R9, 0x1, P1 ;  /* 0x0000000913bf7211 */ /* 0x000fe400008f0eff */
[----:B------:R-:W-:-:S02]  /*1330*/  IADD3 R40, P5, R53, R8, RZ ;  /* 0x0000000835287210 */ /* 0x000fc40007fbe0ff */
[-C--:B------:R-:W-:Y:S02]  /*1340*/  LEA.HI.X.SX32 R19, R35, R9.reuse, 0x1, P2 ;  /* 0x0000000923137211 */ /* 0x080fe400010f0eff */
[-C--:B------:R-:W-:Y:S02]  /*1350*/  IADD3 R20, P4, R79, R8.reuse, RZ ;  /* 0x000000084f147210 */ /* 0x080fe40007f9e0ff */
[-C--:B------:R-:W-:Y:S02]  /*1360*/  LEA.HI.X.SX32 R35, R25, R9.reuse, 0x1, P3 ;  /* 0x0000000919237211 */ /* 0x080fe400018f0eff */
[-C--:B------:R-:W-:Y:S02]  /*1370*/  LEA.HI.X.SX32 R25, R41, R9.reuse, 0x1, P6 ;  /* 0x0000000929197211 */ /* 0x080fe400030f0eff */
[----:B------:R-:W-:Y:S02]  /*1380*/  LEA.HI.X.SX32 R41, R33, R9, 0x1, P5 ;  /* 0x0000000921297211 */ /* 0x000fe400028f0eff */
[----:B------:R-:W-:-:S02]  /*1390*/  IADD3 R46, P5, R61, R8, RZ ;  /* 0x000000083d2e7210 */ /* 0x000fc40007fbe0ff */
[-C--:B------:R-:W-:Y:S02]  /*13a0*/  IADD3 R36, P2, R89, R8.reuse, RZ ;  /* 0x0000000859247210 */ /* 0x080fe40007f5e0ff */
[----:B------:R-:W-:Y:S02]  /*13b0*/  LEA.HI.X.SX32 R21, R39, R9, 0x1, P4 ;  /* 0x0000000927157211 */ /* 0x000fe400020f0eff */
[-C--:B------:R-:W-:Y:S02]  /*13c0*/  IADD3 R196, P3, R31, R8.reuse, RZ ;  /* 0x000000081fc47210 */ /* 0x080fe40007f7e0ff */
[-C--:B------:R-:W-:Y:S02]  /*13d0*/  IADD3 R38, P4, R91, R8.reuse, RZ ;  /* 0x000000085b267210 */ /* 0x080fe40007f9e0ff */
[-C--:B------:R-:W-:Y:S02]  /*13e0*/  IADD3 R188, P6, R33, R8.reuse, RZ ;  /* 0x0000000821bc7210 */ /* 0x080fe40007fde0ff */
[----:B------:R-:W-:-:S02]  /*13f0*/  IADD3 R30, P0, R85, R8, RZ ;  /* 0x00000008551e7210 */ /* 0x000fc40007f1e0ff */
[-C--:B------:R-:W-:Y:S02]  /*1400*/  LEA.HI.X.SX32 R47, R37, R9.reuse, 0x1, P5 ;  /* 0x00000009252f7211 */ /* 0x080fe400028f0eff */
[-C--:B------:R-:W-:Y:S02]  /*1410*/  IADD3 R32, P1, R87, R8.reuse, RZ ;  /* 0x0000000857207210 */ /* 0x080fe40007f3e0ff */
[-C--:B------:R-:W-:Y:S02]  /*1420*/  LEA.HI.X.SX32 R197, R11, R9.reuse, 0x1, P3 ;  /* 0x000000090bc57211 */ /* 0x080fe400018f0eff */
[-C--:B------:R-:W-:Y:S02]  /*1430*/  IADD3 R52, P5, R45, R8.reuse, RZ ;  /* 0x000000082d347210 */ /* 0x080fe40007fbe0ff */
[----:B------:R-:W-:Y:S02]  /*1440*/  LEA.HI.X.SX32 R37, R61, R9, 0x1, P2 ;  /* 0x000000093d257211 */ /* 0x000fe400010f0eff */
[----:B------:R-:W-:-:S02]  /*1450*/  IADD3 R42, P3, R93, R8, RZ ;  /* 0x000000085d2a7210 */ /* 0x000fc40007f7e0ff */
[-C--:B------:R-:W-:Y:S02]  /*1460*/  LEA.HI.X.SX32 R189, R31, R9.reuse, 0x1, P6 ;  /* 0x000000091fbd7211 */ /* 0x080fe400030f0eff */
[-C--:B------:R-:W-:Y:S02]  /*1470*/  IADD3 R54, P2, R65, R8.reuse, RZ ;  /* 0x0000000841367210 */ /* 0x080fe40007f5e0ff */
[-C--:B------:R-:W-:Y:S02]  /*1480*/  LEA.HI.X.SX32 R39, R63, R9.reuse, 0x1, P4 ;  /* 0x000000093f277211 */ /* 0x080fe400020f0eff */
[-C--:B------:R-:W-:Y:S02]  /*1490*/  IADD3 R44, P6, R95, R8.reuse, RZ ;  /* 0x000000085f2c7210 */ /* 0x080fe40007fde0ff */
[----:B------:R-:W-:Y:S02]  /*14a0*/  IADD3 R184, P4, R69, R8, RZ ;  /* 0x0000000845b87210 */ /* 0x000fe40007f9e0ff */
[----:B------:R-:W-:-:S02]  /*14b0*/  LEA.HI.X.SX32 R31, R53, R9, 0x1, P0 ;  /* 0x00000009351f7211 */ /* 0x000fc400000f0eff */
[-C--:B------:R-:W-:Y:S02]  /*14c0*/  LEA.HI.X.SX32 R33, R55, R9.reuse, 0x1, P1 ;  /* 0x0000000937217211 */ /* 0x080fe400008f0eff */
[-C--:B------:R-:W-:Y:S02]  /*14d0*/  LEA.HI.X.SX32 R53, R43, R9.reuse, 0x1, P5 ;  /* 0x000000092b357211 */ /* 0x080fe400028f0eff */
[-C--:B------:R-:W-:Y:S02]  /*14e0*/  LEA.HI.X.SX32 R55, R45, R9.reuse, 0x1, P2 ;  /* 0x000000092d377211 */ /* 0x080fe400010f0eff */
[-C--:B------:R-:W-:Y:S02]  /*14f0*/  LEA.HI.X.SX32 R43, R65, R9.reuse, 0x1, P3 ;  /* 0x00000009412b7211 */ /* 0x080fe400018f0eff */
[----:B------:R-:W-:Y:S02]  /*1500*/  LEA R194, P3, R73, R8, 0x3 ;  /* 0x0000000849c27211 */ /* 0x000fe400078618ff */
[----:B------:R-:W-:-:S02]  /*1510*/  LEA.HI.X.SX32 R45, R67, R9, 0x1, P6 ;  /* 0x00000009432d7211 */ /* 0x000fc400030f0eff */
[----:B------:R-:W-:Y:S02]  /*1520*/  LEA.HI.X.SX32 R185, R49, R9, 0x1, P4 ;  /* 0x0000000931b97211 */ /* 0x000fe400020f0eff */
[-C--:B------:R-:W-:Y:S02]  /*1530*/  IADD3 R48, P0, R97, R8.reuse, RZ ;  /* 0x0000000861307210 */ /* 0x080fe40007f1e0ff */
[-C--:B------:R-:W-:Y:S02]  /*1540*/  IADD3 R50, P1, R99, R8.reuse, RZ ;  /* 0x0000000863327210 */ /* 0x080fe40007f3e0ff */
[-C--:B------:R-:W-:Y:S02]  /*1550*/  IADD3 R200, P5, R7, R8.reuse, RZ ;  /* 0x0000000807c87210 */ /* 0x080fe40007fbe0ff */
[CC--:B------:R-:W-:Y:S02]  /*1560*/  LEA R198, P2, R73.reuse, R8.reuse, 0x2 ;  /* 0x0000000849c67211 */ /* 0x0c0fe400078410ff */
[----:B------:R-:W-:-:S02]  /*1570*/  LEA R186, P6, R73, R8, 0x4 ;  /* 0x0000000849ba7211 */ /* 0x000fc400078c20ff */
[----:B------:R-:W-:Y:S02]  /*1580*/  LEA R10, P4, R73, R8, 0x5 ;  /* 0x00000008490a7211 */ /* 0x000fe400078828ff */
[-C--:B------:R-:W-:Y:S02]  /*1590*/  LEA.HI.X.SX32 R195, R51, R9.reuse, 0x1, P3 ;  /* 0x0000000933c37211 */ /* 0x080fe400018f0eff */
[-C--:B------:R-:W-:Y:S02]  /*15a0*/  LEA.HI.X.SX32 R49, R69, R9.reuse, 0x1, P0 ;  /* 0x0000000945317211 */ /* 0x080fe400000f0eff */
[-C--:B------:R-:W-:Y:S02]  /*15b0*/  LEA.HI.X.SX32 R201, R73, R9.reuse, 0x1, P5 ;  /* 0x0000000949c97211 */ /* 0x080fe400028f0eff */
[-C--:B------:R-:W-:Y:S02]  /*15c0*/  LEA.HI.X.SX32 R199, R7, R9.reuse, 0x1, P2 ;  /* 0x0000000907c77211 */ /* 0x080fe400010f0eff */
[----:B------:R-:W-:-:S02]  /*15d0*/  LEA.HI.X.SX32 R187, R57, R9, 0x1, P6 ;  /* 0x0000000939bb7211 */ /* 0x000fc400030f0eff */
[-C--:B------:R-:W-:Y:S02]  /*15e0*/  LEA.HI.X.SX32 R11, R59, R9.reuse, 0x1, P4 ;  /* 0x000000093b0b7211 */ /* 0x080fe400020f0eff */
[----:B------:R-:W-:-:S07]  /*15f0*/  LEA.HI.X.SX32 R51, R71, R9, 0x1, P1 ;  /* 0x0000000947337211 */ /* 0x000fce00008f0eff */
.L_x_1:
[----:B------:R-:W2:Y:S04]  /*1600*/  LDL.64 R56, [R1+0x48] ;  /* 0x0000480001387983 */ /* 0x000ea80000100a00 */
[----:B------:R-:W3:Y:S04]  /*1610*/  LDL.64 R58, [R1+0x20] ;  /* 0x00002000013a7983 */ /* 0x000ee80000100a00 */
[----:B------:R-:W4:Y:S04]  /*1620*/  LDL.64 R62, [R1+0x58] ;  /* 0x00005800013e7983 */ /* 0x000f280000100a00 */
[----:B------:R-:W5:Y:S04]  /*1630*/  LDL.64 R64, [R1+0x50] ;  /* 0x0000500001407983 */ /* 0x000f680000100a00 */
[----:B------:R-:W5:Y:S04]  /*1640*/  LDL.64 R68, [R1+0x40] ;  /* 0x0000400001447983 */ /* 0x000f680000100a00 */
[----:B------:R-:W5:Y:S04]  /*1650*/  LDL.64 R70, [R1+0x38] ;  /* 0x0000380001467983 */ /* 0x000f680000100a00 */
[----:B------:R-:W5:Y:S04]  /*1660*/  LDL.64 R72, [R1+0x30] ;  /* 0x0000300001487983 */ /* 0x000f680000100a00 */
[----:B------:R-:W5:Y:S04]  /*1670*/  LDL.64 R60, [R1+0x28] ;  /* 0x00002800013c7983 */ /* 0x000f680000100a00 */
[----:B------:R-:W5:Y:S04]  /*1680*/  LDL.64 R80, [R1+0x8] ;  /* 0x0000080001507983 */ /* 0x000f680000100a00 */
[----:B------:R-:W5:Y:S04]  /*1690*/  LDL.64 R78, [R1] ;  /* 0x00000000014e7983 */ /* 0x000f680000100a00 */
[----:B------:R-:W5:Y:S04]  /*16a0*/  LDL.64 R84, [R1+0x18] ;  /* 0x0000180001547983 */ /* 0x000f680000100a00 */
[----:B------:R-:W5:Y:S01]  /*16b0*/  LDL.64 R82, [R1+0x10] ;  /* 0x0000100001527983 */ /* 0x000f620000100a00 */
[----:B--2---:R-:W-:-:S04]  /*16c0*/  IMAD.WIDE R66, R5, 0x2, R56 ;  /* 0x0000000205427825 */ /* 0x004fc800078e0238 */
[C---:B---3--:R-:W-:Y:S01]  /*16d0*/  IMAD.WIDE R76, R5.reuse, 0x2, R58 ;  /* 0x00000002054c7825 */ /* 0x048fe200078e023a */
[----:B------:R0:W2:Y:S03]  /*16e0*/  LDG.E.U16 R57, desc[UR10][R66.64] ;  /* 0x0000000a42397981 */ /* 0x0000a6000c1e1500 */
[C---:B----4-:R-:W-:Y:S01]  /*16f0*/  IMAD.WIDE R62, R5.reuse, 0x2, R62 ;  /* 0x00000002053e7825 */ /* 0x050fe200078e023e */
[----:B------:R1:W3:Y:S03]  /*1700*/  LDG.E.U16 R86, desc[UR10][R76.64] ;  /* 0x0000000a4c567981 */ /* 0x0002e6000c1e1500 */
[C---:B-----5:R-:W-:Y:S01]  /*1710*/  IMAD.WIDE R64, R5.reuse, 0x2, R64 ;  /* 0x0000000205407825 */ /* 0x060fe200078e0240 */
[----:B------:R4:W5:Y:S03]  /*1720*/  LDG.E.U16 R7, desc[UR10][R62.64] ;  /* 0x0000000a3e077981 */ /* 0x000966000c1e1500 */
[C---:B------:R-:W-:Y:S01]  /*1730*/  IMAD.WIDE R68, R5.reuse, 0x2, R68 ;  /* 0x0000000205447825 */ /* 0x040fe200078e0244 */
[----:B------:R4:W3:Y:S03]  /*1740*/  LDG.E.U16 R56, desc[UR10][R64.64] ;  /* 0x0000000a40387981 */ /* 0x0008e6000c1e1500 */
[C---:B------:R-:W-:Y:S01]  /*1750*/  IMAD.WIDE R70, R5.reuse, 0x2, R70 ;  /* 0x0000000205467825 */ /* 0x040fe200078e0246 */
[----:B------:R4:W3:Y:S03]  /*1760*/  LDG.E.U16 R58, desc[UR10][R68.64] ;  /* 0x0000000a443a7981 */ /* 0x0008e6000c1e1500 */
[C---:B------:R-:W-:Y:S01]  /*1770*/  IMAD.WIDE R72, R5.reuse, 0x2, R72 ;  /* 0x0000000205487825 */ /* 0x040fe200078e0248 */
[----:B------:R4:W3:Y:S03]  /*1780*/  LDG.E.U16 R59, desc[UR10][R70.64] ;  /* 0x0000000a463b7981 */ /* 0x0008e6000c1e1500 */
[----:B------:R-:W-:-:S02]  /*1790*/  IMAD.WIDE R74, R5, 0x2, R60 ;  /* 0x00000002054a7825 */ /* 0x000fc400078e023c */
[----:B------:R4:W3:Y:S02]  /*17a0*/  LDG.E.U16 R60, desc[UR10][R72.64] ;  /* 0x0000000a483c7981 */ /* 0x0008e4000c1e1500 */
[C---:B0-----:R-:W-:Y:S02]  /*17b0*/  IMAD.WIDE R66, R5.reuse, 0x2, R80 ;  /* 0x0000000205427825 */ /* 0x041fe400078e0250 */
[----:B------:R0:W3:Y:S02]  /*17c0*/  LDG.E.U16 R61, desc[UR10][R74.64] ;  /* 0x0000000a4a3d7981 */ /* 0x0000e4000c1e1500 */
[C---:B------:R-:W-:Y:S02]  /*17d0*/  IMAD.WIDE R78, R5.reuse, 0x2, R78 ;  /* 0x00000002054e7825 */ /* 0x040fe400078e024e */
[----:B------:R0:W3:Y:S02]  /*17e0*/  LDG.E.U16 R89, desc[UR10][R66.64] ;  /* 0x0000000a42597981 */ /* 0x0000e4000c1e1500 */
[----:B------:R-:W-:-:S02]  /*17f0*/  IMAD.WIDE R80, R5, 0x2, R250 ;  /* 0x0000000205507825 */ /* 0x000fc400078e02fa */
[----:B------:R0:W3:Y:S02]  /*1800*/  LDG.E.U16 R90, desc[UR10][R78.64] ;  /* 0x0000000a4e5a7981 */ /* 0x0000e4000c1e1500 */
[C---:B-1----:R-:W-:Y:S02]  /*1810*/  IMAD.WIDE R76, R5.reuse, 0x2, R238 ;  /* 0x00000002054c7825 */ /* 0x042fe400078e02ee */
[----:B------:R1:W3:Y:S02]  /*1820*/  LDG.E.U16 R91, desc[UR10][R80.64] ;  /* 0x0000000a505b7981 */ /* 0x0002e4000c1e1500 */
[C---:B----4-:R-:W-:Y:S02]  /*1830*/  IMAD.WIDE R62, R5.reuse, 0x2, R84 ;  /* 0x00000002053e7825 */ /* 0x050fe400078e0254 */
[----:B------:R4:W3:Y:S02]  /*1840*/  LDG.E.U16 R96, desc[UR10][R76.64] ;  /* 0x0000000a4c607981 */ /* 0x0008e4000c1e1500 */
[----:B------:R-:W-:-:S02]  /*1850*/  IMAD.WIDE R64, R5, 0x2, R82 ;  /* 0x0000000205407825 */ /* 0x000fc400078e0252 */
[----:B------:R4:W3:Y:S02]  /*1860*/  LDG.E.U16 R87, desc[UR10][R62.64] ;  /* 0x0000000a3e577981 */ /* 0x0008e4000c1e1500 */
[C---:B------:R-:W-:Y:S02]  /*1870*/  IMAD.WIDE R68, R5.reuse, 0x2, R248 ;  /* 0x0000000205447825 */ /* 0x040fe400078e02f8 */
[----:B------:R4:W3:Y:S02]  /*1880*/  LDG.E.U16 R88, desc[UR10][R64.64] ;  /* 0x0000000a40587981 */ /* 0x0008e4000c1e1500 */
[C---:B------:R-:W-:Y:S02]  /*1890*/  IMAD.WIDE R70, R5.reuse, 0x2, R246 ;  /* 0x0000000205467825 */ /* 0x040fe400078e02f6 */
[----:B------:R4:W3:Y:S02]  /*18a0*/  LDG.E.U16 R92, desc[UR10][R68.64] ;  /* 0x0000000a445c7981 */ /* 0x0008e4000c1e1500 */
[----:B------:R-:W-:-:S02]  /*18b0*/  IMAD.WIDE R72, R5, 0x2, R244 ;  /* 0x0000000205487825 */ /* 0x000fc400078e02f4 */
[----:B------:R4:W3:Y:S02]  /*18c0*/  LDG.E.U16 R93, desc[UR10][R70.64] ;  /* 0x0000000a465d7981 */ /* 0x0008e4000c1e1500 */
[C---:B0-----:R-:W-:Y:S02]  /*18d0*/  IMAD.WIDE R74, R5.reuse, 0x2, R242 ;  /* 0x00000002054a7825 */ /* 0x041fe400078e02f2 */
[----:B------:R-:W3:Y:S02]  /*18e0*/  LDG.E.U16 R94, desc[UR10][R72.64] ;  /* 0x0000000a485e7981 */ /* 0x000ee4000c1e1500 */
[C---:B------:R-:W-:Y:S02]  /*18f0*/  IMAD.WIDE R66, R5.reuse, 0x2, R234 ;  /* 0x0000000205427825 */ /* 0x040fe400078e02ea */
[----:B------:R-:W3:Y:S02]  /*1900*/  LDG.E.U16 R95, desc[UR10][R74.64] ;  /* 0x0000000a4a5f7981 */ /* 0x000ee4000c1e1500 */
[----:B------:R-:W-:-:S02]  /*1910*/  IMAD.WIDE R78, R5, 0x2, R230 ;  /* 0x00000002054e7825 */ /* 0x000fc400078e02e6 */
[----:B------:R0:W3:Y:S02]  /*1920*/  LDG.E.U16 R97, desc[UR10][R66.64] ;  /* 0x0000000a42617981 */ /* 0x0000e4000c1e1500 */
[C---:B-1----:R-:W-:Y:S02]  /*1930*/  IMAD.WIDE R80, R5.reuse, 0x2, R226 ;  /* 0x0000000205507825 */ /* 0x042fe400078e02e2 */
[----:B------:R1:W3:Y:S02]  /*1940*/  LDG.E.U16 R98, desc[UR10][R78.64] ;  /* 0x0000000a4e627981 */ /* 0x0002e4000c1e1500 */
[C---:B------:R-:W-:Y:S02]  /*1950*/  IMAD.WIDE R82, R5.reuse, 0x2, R212 ;  /* 0x0000000205527825 */ /* 0x040fe400078e02d4 */
[----:B------:R-:W3:Y:S02]  /*1960*/  LDG.E.U16 R80, desc[UR10][R80.64] ;  /* 0x0000000a50507981 */ /* 0x000ee4000c1e1500 */
[----:B------:R-:W-:-:S02]  /*1970*/  IMAD.WIDE R84, R5, 0x2, R208 ;  /* 0x0000000205547825 */ /* 0x000fc400078e02d0 */
[----:B------:R-:W3:Y:S02]  /*1980*/  LDG.E.U16 R82, desc[UR10][R82.64] ;  /* 0x0000000a52527981 */ /* 0x000ee4000c1e1500 */
[C---:B----4-:R-:W-:Y:S02]  /*1990*/  IMAD.WIDE R76, R5.reuse, 0x2, R204 ;  /* 0x00000002054c7825 */ /* 0x050fe400078e02cc */
[----:B------:R-:W4:Y:S02]  /*19a0*/  LDG.E.U16 R84, desc[UR10][R84.64] ;  /* 0x0000000a54547981 */ /* 0x000f24000c1e1500 */
[C---:B------:R-:W-:Y:S02]  /*19b0*/  IMAD.WIDE R62, R5.reuse, 0x2, R240 ;  /* 0x00000002053e7825 */ /* 0x040fe400078e02f0 */
[----:B------:R-:W4:Y:S02]  /*19c0*/  LDG.E.U16 R76, desc[UR10][R76.64] ;  /* 0x0000000a4c4c7981 */ /* 0x000f24000c1e1500 */
[----:B------:R-:W-:-:S02]  /*19d0*/  IMAD.WIDE R64, R5, 0x2, R236 ;  /* 0x0000000205407825 */ /* 0x000fc400078e02ec */
[----:B------:R1:W4:Y:S02]  /*19e0*/  LDG.E.U16 R62, desc[UR10][R62.64] ;  /* 0x0000000a3e3e7981 */ /* 0x000324000c1e1500 */
[C---:B------:R-:W-:Y:S02]  /*19f0*/  IMAD.WIDE R68, R5.reuse, 0x2, R232 ;  /* 0x0000000205447825 */ /* 0x040fe400078e02e8 */
[----:B------:R-:W4:Y:S02]  /*1a00*/  LDG.E.U16 R64, desc[UR10][R64.64] ;  /* 0x0000000a40407981 */ /* 0x000f24000c1e1500 */
[C---:B------:R-:W-:Y:S02]  /*1a10*/  IMAD.WIDE R70, R5.reuse, 0x2, R228 ;  /* 0x0000000205467825 */ /* 0x040fe400078e02e4 */
[----:B------:R1:W4:Y:S02]  /*1a20*/  LDG.E.U16 R68, desc[UR10][R68.64] ;  /* 0x0000000a44447981 */ /* 0x000324000c1e1500 */
[----:B0-----:R-:W-:-:S02]  /*1a30*/  IMAD.WIDE R66, R5, 0x2, R218 ;  /* 0x0000000205427825 */ /* 0x001fc400078e02da */
[----:B------:R-:W4:Y:S02]  /*1a40*/  LDG.E.U16 R70, desc[UR10][R70.64] ;  /* 0x0000000a46467981 */ /* 0x000f24000c1e1500 */
[C---:B------:R-:W-:Y:S02]  /*1a50*/  IMAD.WIDE R72, R5.reuse, 0x2, R210 ;  /* 0x0000000205487825 */ /* 0x040fe400078e02d2 */
[----:B------:R0:W4:Y:S02]  /*1a60*/  LDG.E.U16 R66, desc[UR10][R66.64] ;  /* 0x0000000a42427981 */ /* 0x000124000c1e1500 */
[C---:B------:R-:W-:Y:S02]  /*1a70*/  IMAD.WIDE R74, R5.reuse, 0x2, R206 ;  /* 0x00000002054a7825 */ /* 0x040fe400078e02ce */
[----:B------:R-:W4:Y:S02]  /*1a80*/  LDG.E.U16 R72, desc[UR10][R72.64] ;  /* 0x0000000a48487981 */ /* 0x000f24000c1e1500 */
[----:B-1----:R-:W-:-:S02]  /*1a90*/  IMAD.WIDE R78, R5, 0x2, R202 ;  /* 0x00000002054e7825 */ /* 0x002fc400078e02ca */
[----:B------:R-:W4:Y:S04]  /*1aa0*/  LDG.E.U16 R74, desc[UR10][R74.64] ;  /* 0x0000000a4a4a7981 */ /* 0x000f28000c1e1500 */
[----:B------:R1:W4:Y:S01]  /*1ab0*/  LDG.E.U16 R81, desc[UR10][R78.64] ;  /* 0x0000000a4e517981 */ /* 0x000322000c1e1500 */
[----:B------:R-:W0:Y:S02]  /*1ac0*/  S2R R252, SR_TID.X ;  /* 0x0000000000fc7919 */ /* 0x000e240000002100 */
[C---:B0-----:R-:W-:Y:S01]  /*1ad0*/  IMAD.SHL.U32 R63, R252.reuse, 0x8, RZ ;  /* 0x00000008fc3f7824 */ /* 0x041fe200078e00ff */
[----:B------:R-:W-:Y:S01]  /*1ae0*/  SHF.R.S32.HI R69, RZ, 0x6, R252 ;  /* 0x00000006ff457819 */ /* 0x000fe200000114fc */
[C---:B------:R-:W-:Y:S01]  /*1af0*/  IMAD.SHL.U32 R124, R252.reuse, 0x2, RZ ;  /* 0x00000002fc7c7824 */ /* 0x040fe200078e00ff */
[----:B------:R-:W-:-:S02]  /*1b00*/  LOP3.LUT R65, R252, 0x7, RZ, 0xc0, !PT ;  /* 0x00000007fc417812 */ /* 0x000fc400078ec0ff */
[----:B------:R-:W-:Y:S02]  /*1b10*/  LOP3.LUT R100, R63, 0x30, RZ, 0xc0, !PT ;  /* 0x000000303f647812 */ /* 0x000fe400078ec0ff */
[----:B------:R-:W-:Y:S02]  /*1b20*/  SGXT R63, R69, 0x1 ;  /* 0x00000001453f781a */ /* 0x000fe40000000200 */
[----:B------:R-:W-:Y:S01]  /*1b30*/  LOP3.LUT R69, R124, 0x10, RZ, 0xc0, !PT ;  /* 0x000000107c457812 */ /* 0x000fe200078ec0ff */
[----:B------:R-:W-:Y:S02]  /*1b40*/  IMAD R67, R65, 0x40, R100 ;  /* 0x0000004041437824 */ /* 0x000fe400078e0264 */
[----:B------:R-:W-:Y:S01]  /*1b50*/  IMAD.SHL.U32 R65, R252, 0x20, RZ ;  /* 0x00000020fc417824 */ /* 0x000fe200078e00ff */
[----:B------:R-:W-:Y:S02]  /*1b60*/  LOP3.LUT R100, R69, 0x20, R252, 0xf8, !PT ;  /* 0x0000002045647812 */ /* 0x000fe400078ef8fc */
[----:B------:R-:W-:-:S02]  /*1b70*/  LOP3.LUT R63, R63, 0x90, RZ, 0xc0, !PT ;  /* 0x000000903f3f7812 */ /* 0x000fc400078ec0ff */
[----:B------:R-:W-:Y:S02]  /*1b80*/  LOP3.LUT R65, R65, 0x200, RZ, 0xc0, !PT ;  /* 0x0000020041417812 */ /* 0x000fe400078ec0ff */
[----:B------:R-:W-:Y:S02]  /*1b90*/  LOP3.LUT R100, R67, R100, RZ, 0x3c, !PT ;  /* 0x0000006443647212 */ /* 0x000fe400078e3cff */
[----:B-1----:R-:W-:Y:S01]  /*1ba0*/  LOP3.LUT R78, R63, 0x7e, R124, 0x78, !PT ;  /* 0x0000007e3f4e7812 */ /* 0x002fe200078e787c */
[----:B------:R-:W-:Y:S01]  /*1bb0*/  BAR.SYNC.DEFER_BLOCKING 0x0 ;  /* 0x0000000000007b1d */ /* 0x000fe20000010000 */
[----:B------:R-:W-:Y:S02]  /*1bc0*/  IADD3 R100, R100, UR6, R65 ;  /* 0x0000000664647c10 */ /* 0x000fe4000fffe041 */
[----:B------:R-:W-:-:S03]  /*1bd0*/  LOP3.LUT R65, R78, 0x20, RZ, 0x3c, !PT ;  /* 0x000000204e417812 */ /* 0x000fc600078e3cff */
[----:B--2---:R-:W-:Y:S04]  /*1be0*/  STS.U16 [R78+UR6+0x200], R57 ;  /* 0x000200394e007988 */ /* 0x004fe80008000406 */
[----:B-----5:R0:W-:Y:S04]  /*1bf0*/  STS.U16 [R78+UR6], R7 ;  /* 0x000000074e007988 */ /* 0x0201e80008000406 */
[----:B---3--:R-:W-:Y:S04]  /*1c00*/  STS.U16 [R78+UR6+0x400], R59 ;  /* 0x0004003b4e007988 */ /* 0x008fe80008000406 */
[----:B------:R-:W-:Y:S04]  /*1c10*/  STS.U16 [R78+UR6+0x600], R61 ;  /* 0x0006003d4e007988 */ /* 0x000fe80008000406 */
        /* <DEDUP_REMOVED lines=10> */
[----:B----4-:R-:W-:Y:S04]  /*1cc0*/  STS.U16 [R78+UR6+0x1c00], R84 ;  /* 0x001c00544e007988 */ /* 0x010fe80008000406 */
        /* <DEDUP_REMOVED lines=16> */
[----:B------:R-:W-:Y:S01]  /*1dd0*/  STS.U16 [R65+UR6+0x1f00], R81 ;  /* 0x001f005141007988 */ /* 0x000fe20008000406 */
[----:B------:R-:W-:Y:S01]  /*1de0*/  BAR.SYNC.DEFER_BLOCKING 0x0 ;  /* 0x0000000000007b1d */ /* 0x000fe20000010000 */
[----:B0-----:R-:W-:-:S05]  /*1df0*/  LOP3.LUT R7, R67, 0x30, R124, 0x78, !PT ;  /* 0x0000003043077812 */ /* 0x001fca00078e787c */
[----:B------:R-:W-:Y:S04]  /*1e00*/  LDSM.16.MT88.4 R180, [R100+0x2000] ;  /* 0x0020000064b4783b */ /* 0x000fe80000004200 */
[----:B------:R-:W0:Y:S04]  /*1e10*/  LDSM.16.M88.4 R108, [R7+UR6] ;  /* 0x00000006076c783b */ /* 0x000e280008000200 */
[----:B------:R-:W-:Y:S04]  /*1e20*/  LDSM.16.MT88.4 R152, [R100+0x2400] ;  /* 0x002400006498783b */ /* 0x000fe80000004200 */
[----:B------:R-:W1:Y:S04]  /*1e30*/  LDSM.16.M88.4 R60, [R7+UR6+0x800] ;  /* 0x00080006073c783b */ /* 0x000e680008000200 */
[----:B------:R-:W2:Y:S04]  /*1e40*/  LDSM.16.M88.4 R132, [R7+UR6+0x200] ;  /* 0x000200060784783b */ /* 0x000ea80008000200 */
[----:B------:R-:W3:Y:S04]  /*1e50*/  LDSM.16.M88.4 R76, [R7+UR6+0x400] ;  /* 0x00040006074c783b */ /* 0x000ee80008000200 */
[----:B------:R-:W4:Y:S04]  /*1e60*/  LDSM.16.M88.4 R140, [R7+UR6+0x600] ;  /* 0x00060006078c783b */ /* 0x000f280008000200 */
[----:B------:R-:W-:Y:S04]  /*1e70*/  LDSM.16.M88.4 R64, [R7+UR6+0xe00] ;  /* 0x000e00060740783b */ /* 0x000fe80008000200 */
[----:B------:R-:W-:Y:S04]  /*1e80*/  LDSM.16.M88.4 R68, [R7+UR6+0xc00] ;  /* 0x000c00060744783b */ /* 0x000fe80008000200 */
[----:B------:R-:W-:Y:S04]  /*1e90*/  LDSM.16.M88.4 R96, [R7+UR6+0xa00] ;  /* 0x000a00060760783b */ /* 0x000fe80008000200 */
[----:B------:R-:W-:Y:S01]  /*1ea0*/  LDSM.16.M88.4 R92, [R7+UR6+0x1200] ;  /* 0x00120006075c783b */ /* 0x000fe20008000200 */
[C---:B0-----:R-:W-:Y:S03]  /*1eb0*/  HMMA.16816.F32 R56, R180.reuse, R108, RZ ;  /* 0x0000006cb438723c */ /* 0x041fe600000018ff */
[----:B------:R-:W-:Y:S04]  /*1ec0*/  LDSM.16.M88.4 R88, [R7+UR6+0x1400] ;  /* 0x001400060758783b */ /* 0x000fe80008000200 */
[----:B------:R-:W-:Y:S01]  /*1ed0*/  LDSM.16.M88.4 R84, [R7+UR6+0x1600] ;  /* 0x001600060754783b */ /* 0x000fe20008000200 */
[----:B-1----:R-:W-:-:S15]  /*1ee0*/  HMMA.16816.F32 R144, R180, R60, RZ ;  /* 0x0000003cb490723c */ /* 0x002fde00000018ff */
[----:B------:R-:W-:-:S01]  /*1ef0*/  NOP ;  /* 0x0000000000007918 */ /* 0x000fc20000000000 */
[----:B------:R-:W-:Y:S01]  /*1f00*/  HMMA.16816.F32 R108, R152, R110, R56 ;  /* 0x0000006e986c723c */ /* 0x000fe20000001838 */
[----:B------:R-:W0:Y:S05]  /*1f10*/  LDSM.16.M88.4 R56, [R7+UR6+0x1000] ;  /* 0x001000060738783b */ /* 0x000e2a0008000200 */
[C---:B--2---:R-:W-:Y:S06]  /*1f20*/  HMMA.16816.F32 R80, R180.reuse, R132, RZ ;  /* 0x00000084b450723c */ /* 0x044fec00000018ff */
[C---:B---3--:R-:W-:Y:S06]  /*1f30*/  HMMA.16816.F32 R104, R180.reuse, R76, RZ ;  /* 0x0000004cb468723c */ /* 0x048fec00000018ff */
[----:B----4-:R-:W-:Y:S06]  /*1f40*/  HMMA.16816.F32 R72, R180, R140, RZ ;  /* 0x0000008cb448723c */ /* 0x010fec00000018ff */
[C---:B------:R-:W-:Y:S01]  /*1f50*/  HMMA.16816.F32 R144, R152.reuse, R62, R144 ;  /* 0x0000003e9890723c */ /* 0x040fe20000001890 */
[----:B------:R-:W1:Y:S05]  /*1f60*/  LDSM.16.M88.4 R60, [R7+UR6+0x1a00] ;  /* 0x001a0006073c783b */ /* 0x000e6a0008000200 */
[----:B------:R-:W-:Y:S01]  /*1f70*/  HMMA.16816.F32 R132, R152, R134, R80 ;  /* 0x000000869884723c */ /* 0x000fe20000001850 */
[----:B------:R-:W-:Y:S05]  /*1f80*/  LDSM.16.M88.4 R80, [R7+UR6+0x1800] ;  /* 0x001800060750783b */ /* 0x000fea0008000200 */
[----:B0-----:R-:W-:Y:S07]  /*1f90*/  HMMA.16816.F32 R112, R180, R56, RZ ;  /* 0x00000038b470723c */ /* 0x001fee00000018ff */
[----:B------:R-:W-:Y:S01]  /*1fa0*/  LOP3.LUT R56, R124, 0x6, RZ, 0xc0, !PT ;  /* 0x000000067c387812 */ /* 0x000fe200078ec0ff */
[----:B------:R-:W-:Y:S01]  /*1fb0*/  HMMA.16816.F32 R104, R152, R78, R104 ;  /* 0x0000004e9868723c */ /* 0x000fe20000001868 */
[----:B------:R-:W0:Y:S03]  /*1fc0*/  LDSM.16.M88.4 R76, [R7+UR6+0x1c00] ;  /* 0x001c0006074c783b */ /* 0x000e260008000200 */
[----:B------:R-:W-:-:S02]  /*1fd0*/  VIADD R56, R56, UR4 ;  /* 0x0000000438387c36 */ /* 0x000fc40008000000 */
[----:B------:R-:W-:Y:S01]  /*1fe0*/  HMMA.16816.F32 R140, R152, R142, R72 ;  /* 0x0000008e988c723c */ /* 0x000fe20000001848 */
[----:B------:R2:W3:Y:S02]  /*1ff0*/  LDSM.16.M88.4 R72, [R7+UR6+0x1e00] ;  /* 0x001e00060748783b */ /* 0x0004e40008000200 */
[----:B------:R-:W-:-:S03]  /*2000*/  LOP3.LUT R57, R56, 0x71, RZ, 0xfc, !PT ;  /* 0x0000007138397812 */ /* 0x000fc600078efcff */
[----:B------:R-:W-:Y:S01]  /*2010*/  HMMA.16816.F32 R120, R180, R64, RZ ;  /* 0x00000040b478723c */ /* 0x000fe200000018ff */
[----:B--2---:R-:W-:-:S06]  /*2020*/  LOP3.LUT R7, R4, 0x8, RZ, 0xfc, !PT ;  /* 0x0000000804077812 */ /* 0x004fcc00078efcff */
[----:B------:R-:W-:Y:S02]  /*2030*/  LOP3.LUT R64, R56, 0x70, RZ, 0xfc, !PT ;  /* 0x0000007038407812 */ /* 0x000fe400078efcff */
[CC--:B------:R-:W-:Y:S02]  /*2040*/  ISETP.GE.AND P0, PT, R7.reuse, R57.reuse, PT ;  /* 0x000000390700720c */ /* 0x0c0fe40003f06270 */
[----:B------:R-:W-:Y:S01]  /*2050*/  ISETP.GE.AND P1, PT, R7, R64, PT ;  /* 0x000000400700720c */ /* 0x000fe20003f26270 */
[----:B------:R-:W-:Y:S01]  /*2060*/  HMMA.16816.F32 R100, R180, R68, RZ ;  /* 0x00000044b464723c */ /* 0x000fe200000018ff */
[----:B------:R-:W-:Y:S02]  /*2070*/  SEL R65, RZ, 0x1, P0 ;  /* 0x00000001ff417807 */ /* 0x000fe40000000000 */
[----:B------:R-:W-:-:S04]  /*2080*/  ISETP.GE.AND P0, PT, R4, R57, PT ;  /* 0x000000390400720c */ /* 0x000fc80003f06270 */
[----:B------:R-:W-:Y:S02]  /*2090*/  SEL R68, RZ, 0x1fffe, P1 ;  /* 0x0001fffeff447807 */ /* 0x000fe40000800000 */
[----:B------:R-:W-:Y:S01]  /*20a0*/  ISETP.GE.AND P1, PT, R4, R64, PT ;  /* 0x000000400400720c */ /* 0x000fe20003f26270 */
[----:B------:R-:W-:Y:S01]  /*20b0*/  HMMA.16816.F32 R176, R180, R96, RZ ;  /* 0x00000060b4b0723c */ /* 0x000fe200000018ff */
[----:B------:R-:W-:Y:S02]  /*20c0*/  IADD3 R64, R65, R68, RZ ;  /* 0x0000004441407210 */ /* 0x000fe40007ffe0ff */
[----:B------:R-:W-:-:S03]  /*20d0*/  SEL R57, RZ, 0x7fff8, P1 ;  /* 0x0007fff8ff397807 */ /* 0x000fc60000800000 */
[----:B-1----:R-:W-:Y:S07]  /*20e0*/  HMMA.16816.F32 R124, R180, R60, RZ ;  /* 0x0000003cb47c723c */ /* 0x002fee00000018ff */
[----:B------:R-:W-:Y:S02]  /*20f0*/  SEL R60, RZ, 0x4, P0 ;  /* 0x00000004ff3c7807 */ /* 0x000fe40000000000 */
[----:B------:R-:W-:-:S04]  /*2100*/  LOP3.LUT R61, R64, 0x3, RZ, 0xc0, !PT ;  /* 0x00000003403d7812 */ /* 0x000fc800078ec0ff */
[----:B------:R-:W-:Y:S02]  /*2110*/  IADD3 R57, R61, R57, R60 ;  /* 0x000000393d397210 */ /* 0x000fe40007ffe03c */
[C---:B------:R-:W-:Y:S02]  /*2120*/  LOP3.LUT R60, R56.reuse, 0x79, RZ, 0xfc, !PT ;  /* 0x00000079383c7812 */ /* 0x040fe400078efcff */
[----:B------:R-:W-:Y:S02]  /*2130*/  LOP3.LUT R61, R56, 0x78, RZ, 0xfc, !PT ;  /* 0x00000078383d7812 */ /* 0x000fe400078efcff */
[-C--:B------:R-:W-:Y:S02]  /*2140*/  ISETP.GE.AND P3, PT, R4, R60.reuse, PT ;  /* 0x0000003c0400720c */ /* 0x080fe40003f66270 */
[----:B------:R-:W-:Y:S02]  /*2150*/  ISETP.GE.AND P0, PT, R7, R60, PT ;  /* 0x0000003c0700720c */ /* 0x000fe40003f06270 */
[----:B------:R-:W-:-:S02]  /*2160*/  LOP3.LUT R60, R56, 0x60, RZ, 0xfc, !PT ;  /* 0x00000060383c7812 */ /* 0x000fc400078efcff */
[-C--:B------:R-:W-:Y:S02]  /*2170*/  ISETP.GE.AND P2, PT, R4, R61.reuse, PT ;  /* 0x0000003d0400720c */ /* 0x080fe40003f46270 */
[C---:B------:R-:W-:Y:S02]  /*2180*/  ISETP.GE.AND P4, PT, R7.reuse, R61, PT ;  /* 0x0000003d0700720c */ /* 0x040fe40003f86270 */
[----:B------:R-:W-:Y:S02]  /*2190*/  LOP3.LUT R61, R56, 0x61, RZ, 0xfc, !PT ;  /* 0x00000061383d7812 */ /* 0x000fe400078efcff */
[-C--:B------:R-:W-:Y:S02]  /*21a0*/  ISETP.GE.AND P1, PT, R4, R60.reuse, PT ;  /* 0x0000003c0400720c */ /* 0x080fe40003f26270 */
[----:B------:R-:W-:Y:S02]  /*21b0*/  ISETP.GE.AND P5, PT, R7, R60, PT ;  /* 0x0000003c0700720c */ /* 0x000fe40003fa6270 */
[----:B------:R-:W-:Y:S01]  /*21c0*/  LOP3.LUT R64, R56, 0x69, RZ, 0xfc, !PT ;  /* 0x0000006938407812 */ /* 0x000fe200078efcff */
[----:B------:R-:W-:Y:S01]  /*21d0*/  HMMA.16816.F32 R172, R180, R92, RZ ;  /* 0x0000005cb4ac723c */ /* 0x000fe200000018ff */
[----:B------:R-:W-:-:S02]  /*21e0*/  SEL R60, RZ, 0x4, P3 ;  /* 0x00000004ff3c7807 */ /* 0x000fc40001800000 */
[CC--:B------:R-:W-:Y:S02]  /*21f0*/  ISETP.GE.AND P6, PT, R4.reuse, R61.reuse, PT ;  /* 0x0000003d0400720c */ /* 0x0c0fe40003fc6270 */
[C---:B------:R-:W-:Y:S02]  /*2200*/  ISETP.GE.AND P3, PT, R7.reuse, R61, PT ;  /* 0x0000003d0700720c */ /* 0x040fe40003f66270 */
[----:B------:R-:W-:Y:S02]  /*2210*/  SEL R61, RZ, 0x7fff8, P2 ;  /* 0x0007fff8ff3d7807 */ /* 0x000fe40001000000 */
[----:B------:R-:W-:Y:S02]  /*2220*/  SEL R92, RZ, 0x1fffe, P4 ;  /* 0x0001fffeff5c7807 */ /* 0x000fe40002000000 */
[-C--:B------:R-:W-:Y:S02]  /*2230*/  ISETP.GE.AND P2, PT, R4, R64.reuse, PT ;  /* 0x000000400400720c */ /* 0x080fe40003f46270 */
[----:B------:R-:W-:-:S02]  /*2240*/  ISETP.GE.AND P4, PT, R7, R64, PT ;  /* 0x000000400700720c */ /* 0x000fc40003f86270 */
[----:B------:R-:W-:Y:S01]  /*2250*/  LOP3.LUT R64, R56, 0x68, RZ, 0xfc, !PT ;  /* 0x0000006838407812 */ /* 0x000fe200078efcff */
[----:B------:R-:W-:Y:S01]  /*2260*/  HMMA.16816.F32 R176, R152, R98, R176 ;  /* 0x0000006298b0723c */ /* 0x000fe200000018b0 */
[----:B------:R-:W-:Y:S02]  /*2270*/  SEL R97, RZ, 0x7fff8, P1 ;  /* 0x0007fff8ff617807 */ /* 0x000fe40000800000 */
[----:B------:R-:W-:-:S04]  /*2280*/  ISETP.GE.AND P1, PT, R4, R64, PT ;  /* 0x000000400400720c */ /* 0x000fc80003f26270 */
[----:B------:R-:W-:Y:S02]  /*2290*/  SEL R99, RZ, 0x1fffe, P5 ;  /* 0x0001fffeff637807 */ /* 0x000fe40002800000 */
[C---:B------:R-:W-:Y:S01]  /*22a0*/  ISETP.GE.AND P5, PT, R7.reuse, R64, PT ;  /* 0x000000400700720c */ /* 0x040fe20003fa6270 */
[----:B------:R-:W-:Y:S01]  /*22b0*/  VIADD R64, R56, 0x9 ;  /* 0x0000000938407836 */ /* 0x000fe20000000000 */
[----:B------:R-:W-:Y:S01]  /*22c0*/  SEL R98, RZ, 0x4, P6 ;  /* 0x00000004ff627807 */ /* 0x000fe20003000000 */
[----:B------:R-:W-:Y:S01]  /*22d0*/  HMMA.16816.F32 R112, R152, R58, R112 ;  /* 0x0000003a9870723c */ /* 0x000fe20000001870 */
[----:B------:R-:W-:Y:S02]  /*22e0*/  SEL R216, RZ, 0x1, P3 ;  /* 0x00000001ffd87807 */ /* 0x000fe40001800000 */
[-C--:B------:R-:W-:Y:S02]  /*22f0*/  ISETP.GE.AND P6, PT, R4, R64.reuse, PT ;  /* 0x000000400400720c */ /* 0x080fe40003fc6270 */
[----:B------:R-:W-:Y:S01]  /*2300*/  ISETP.GE.AND P3, PT, R7, R64, PT ;  /* 0x000000400700720c */ /* 0x000fe20003f66270 */
[----:B0-----:R-:W-:Y:S01]  /*2310*/  HMMA.16816.F32 R156, R180, R76, RZ ;  /* 0x0000004cb49c723c */ /* 0x001fe200000018ff */
[----:B------:R-:W-:Y:S01]  /*2320*/  VIADD R64, R56, 0x10 ;  /* 0x0000001038407836 */ /* 0x000fe20000000000 */
[----:B------:R-:W-:Y:S01]  /*2330*/  SEL R215, RZ, 0x7fff8, P1 ;  /* 0x0007fff8ffd77807 */ /* 0x000fe20000800000 */
[----:B------:R-:W-:Y:S01]  /*2340*/  FMUL R58, R109, UR5 ;  /* 0x000000056d3a7c20 */ /* 0x000fe20008400000 */
[-C--:B------:R-:W-:Y:S01]  /*2350*/  ISETP.GT.AND P1, PT, R4, R56.reuse, PT ;  /* 0x000000380400720c */ /* 0x080fe20003f24270 */
[----:B------:R-:W-:Y:S01]  /*2360*/  VIADD R59, R56, 0x8 ;  /* 0x00000008383b7836 */ /* 0x000fe20000000000 */
[----:B------:R-:W-:Y:S01]  /*2370*/  SEL R220, RZ, 0x1fffe, P5 ;  /* 0x0001fffeffdc7807 */ /* 0x000fe20002800000 */
[----:B------:R-:W-:Y:S01]  /*2380*/  FMUL R76, R110, UR5 ;  /* 0x000000056e4c7c20 */ /* 0x000fe20008400000 */
[----:B------:R-:W-:-:S02]  /*2390*/  ISETP.GE.AND P5, PT, R7, R56, PT ;  /* 0x000000380700720c */ /* 0x000fc40003fa6270 */
[----:B------:R-:W-:Y:S02]  /*23a0*/  SEL R214, RZ, 0x4, P2 ;  /* 0x00000004ffd67807 */ /* 0x000fe40001000000 */
[----:B------:R-:W-:Y:S01]  /*23b0*/  SEL R217, RZ, 0x1, P4 ;  /* 0x00000001ffd97807 */ /* 0x000fe20002000000 */
[----:B------:R-:W-:Y:S01]  /*23c0*/  FMUL R77, R111, UR5 ;  /* 0x000000056f4d7c20 */ /* 0x000fe20008400000 */
[-C--:B------:R-:W-:Y:S02]  /*23d0*/  ISETP.GE.AND P2, PT, R4, R64.reuse, PT ;  /* 0x000000400400720c */ /* 0x080fe40003f46270 */
[----:B------:R-:W-:Y:S01]  /*23e0*/  ISETP.GE.AND P4, PT, R7, R64, PT ;  /* 0x000000400700720c */ /* 0x000fe20003f86270 */
[----:B------:R-:W-:Y:S01]  /*23f0*/  FMUL R64, R132, UR5 ;  /* 0x0000000584407c20 */ /* 0x000fe20008400000 */
[----:B------:R-:W-:Y:S02]  /*2400*/  FSEL R58, R58, -INF , P1 ;  /* 0xff8000003a3a7808 */ /* 0x000fe40000800000 */
[----:B------:R-:W-:Y:S01]  /*2410*/  ISETP.GE.AND P1, PT, R4, R59, PT ;  /* 0x0000003b0400720c */ /* 0x000fe20003f26270 */
[----:B------:R-:W-:Y:S01]  /*2420*/  VIADD R59, R56, 0x11 ;  /* 0x00000011383b7836 */ /* 0x000fe20000000000 */
[----:B------:R-:W-:Y:S01]  /*2430*/  FSEL R76, R76, -INF , P5 ;  /* 0xff8000004c4c7808 */ /* 0x000fe20002800000 */
[----:B------:R-:W-:Y:S01]  /*2440*/  FMUL R133, R133, UR5 ;  /* 0x0000000585857c20 */ /* 0x000fe20008400000 */
[----:B------:R-:W-:Y:S01]  /*2450*/  ISETP.GT.AND P5, PT, R7, R56, PT ;  /* 0x000000380700720c */ /* 0x000fe20003fa4270 */
[----:B------:R-:W-:Y:S01]  /*2460*/  HMMA.16816.F32 R164, R180, R84, RZ ;  /* 0x00000054b4a4723c */ /* 0x000fe200000018ff */
[----:B------:R-:W-:-:S02]  /*2470*/  FSEL R64, R64, -INF , P1 ;  /* 0xff80000040407808 */ /* 0x000fc40000800000 */
[----:B------:R-:W-:Y:S01]  /*2480*/  FSEL R77, R77, -INF , P5 ;  /* 0xff8000004d4d7808 */ /* 0x000fe20002800000 */
[----:B------:R-:W-:Y:S01]  /*2490*/  FMUL R69, R108, UR5 ;  /* 0x000000056c457c20 */ /* 0x000fe20008400000 */
[-C--:B------:R-:W-:Y:S02]  /*24a0*/  ISETP.GE.AND P5, PT, R4, R59.reuse, PT ;  /* 0x0000003b0400720c */ /* 0x080fe40003fa6270 */
[----:B------:R-:W-:Y:S01]  /*24b0*/  ISETP.GE.AND P1, PT, R7, R59, PT ;  /* 0x0000003b0700720c */ /* 0x000fe20003f26270 */
[----:B------:R-:W-:Y:S01]  /*24c0*/  FMUL R85, R134, UR5 ;  /* 0x0000000586557c20 */ /* 0x000fe20008400000 */
[----:B------:R-:W-:Y:S01]  /*24d0*/  FSEL R59, R133, -INF , P6 ;  /* 0xff800000853b7808 */ /* 0x000fe20003000000 */
[----:B------:R-:W-:Y:S01]  /*24e0*/  FMUL R84, R135, UR5 ;  /* 0x0000000587547c20 */ /* 0x000fe20008400000 */
[----:B------:R-:W-:Y:S01]  /*24f0*/  ISETP.GE.AND P6, PT, R4, R56, PT ;  /* 0x000000380400720c */ /* 0x000fe20003fc6270 */
[----:B------:R-:W-:Y:S01]  /*2500*/  VIADD R65, R56, 0x18 ;  /* 0x0000001838417836 */ /* 0x000fe20000000000 */
[----:B------:R-:W-:Y:S02]  /*2510*/  HMMA.16816.F32 R120, R152, R66, R120 ;  /* 0x000000429878723c */ /* 0x000fe40000001878 */
[----:B------:R-:W-:-:S02]  /*2520*/  FSEL R69, R69, -INF , P6 ;  /* 0xff80000045457808 */ /* 0x000fc40003000000 */
[----:B------:R-:W-:Y:S02]  /*2530*/  FSEL R85, R85, -INF , P6 ;  /* 0xff80000055557808 */ /* 0x000fe40003000000 */
[----:B------:R-:W-:Y:S01]  /*2540*/  FSEL R84, R84, -INF , P3 ;  /* 0xff80000054547808 */ /* 0x000fe20001800000 */
[----:B------:R-:W-:Y:S01]  /*2550*/  FMUL R66, R104, UR5 ;  /* 0x0000000568427c20 */ /* 0x000fe20008400000 */
[-C--:B------:R-:W-:Y:S02]  /*2560*/  ISETP.GE.AND P6, PT, R4, R65.reuse, PT ;  /* 0x000000410400720c */ /* 0x080fe40003fc6270 */
[----:B------:R-:W-:Y:S01]  /*2570*/  ISETP.GE.AND P3, PT, R7, R65, PT ;  /* 0x000000410700720c */ /* 0x000fe20003f66270 */
[----:B------:R-:W-:Y:S01]  /*2580*/  FMUL R65, R105, UR5 ;  /* 0x0000000569417c20 */ /* 0x000fe20008400000 */
[----:B------:R-:W-:Y:S01]  /*2590*/  VIADD R67, R56, 0x19 ;  /* 0x0000001938437836 */ /* 0x000fe20000000000 */
[----:B------:R-:W-:Y:S01]  /*25a0*/  HMMA.16816.F32 R168, R180, R88, RZ ;  /* 0x00000058b4a8723c */ /* 0x000fe200000018ff */
[----:B------:R-:W-:-:S02]  /*25b0*/  FSEL R66, R66, -INF , P2 ;  /* 0xff80000042427808 */ /* 0x000fc40001000000 */
[----:B------:R-:W-:-:S03]  /*25c0*/  FSEL R65, R65, -INF , P5 ;  /* 0xff80000041417808 */ /* 0x000fc60002800000 */
[----:B------:R-:W-:Y:S01]  /*25d0*/  HMMA.16816.F32 R160, R180, R80, RZ ;  /* 0x00000050b4a0723c */ /* 0x000fe200000018ff */
[----:B------:R-:W-:Y:S01]  /*25e0*/  FMUL R89, R106, UR5 ;  /* 0x000000056a597c20 */ /* 0x000fe20008400000 */
[-C--:B------:R-:W-:Y:S02]  /*25f0*/  ISETP.GE.AND P2, PT, R4, R67.reuse, PT ;  /* 0x000000430400720c */ /* 0x080fe40003f46270 */
[----:B------:R-:W-:-:S03]  /*2600*/  ISETP.GE.AND P5, PT, R7, R67, PT ;  /* 0x000000430700720c */ /* 0x000fc60003fa6270 */
[----:B------:R-:W-:Y:S01]  /*2610*/  FMUL R80, R107, UR5 ;  /* 0x000000056b507c20 */ /* 0x000fe20008400000 */
[----:B------:R-:W-:Y:S02]  /*2620*/  IADD3 R67, R56, 0x20, RZ ;  /* 0x0000002038437810 */ /* 0x000fe40007ffe0ff */
[----:B------:R-:W-:Y:S02]  /*2630*/  FSEL R89, R89, -INF , P4 ;  /* 0xff80000059597808 */ /* 0x000fe40002000000 */
[----:B------:R-:W-:Y:S01]  /*2640*/  FSEL R80, R80, -INF , P1 ;  /* 0xff80000050507808 */ /* 0x000fe20000800000 */
[----:B------:R-:W-:Y:S01]  /*2650*/  HMMA.16816.F32 R100, R152, R70, R100 ;  /* 0x000000469864723c */ /* 0x000fe20000001864 */
[-C--:B------:R-:W-:Y:S01]  /*2660*/  ISETP.GE.AND P4, PT, R4, R67.reuse, PT ;  /* 0x000000430400720c */ /* 0x080fe20003f86270 */
[----:B------:R-:W-:Y:S01]  /*2670*/  FMUL R68, R140, UR5 ;  /* 0x000000058c447c20 */ /* 0x000fe20008400000 */
[----:B------:R-:W-:Y:S01]  /*2680*/  ISETP.GE.AND P1, PT, R7, R67, PT ;  /* 0x000000430700720c */ /* 0x000fe20003f26270 */
[----:B------:R-:W-:-:S03]  /*2690*/  FMUL R67, R141, UR5 ;  /* 0x000000058d437c20 */ /* 0x000fc60008400000 */
[----:B------:R-:W-:Y:S01]  /*26a0*/  VIADD R70, R56, 0x21 ;  /* 0x0000002138467836 */ /* 0x000fe20000000000 */
[----:B------:R-:W-:Y:S01]  /*26b0*/  FSEL R68, R68, -INF , P6 ;  /* 0xff80000044447808 */ /* 0x000fe20003000000 */
[----:B------:R-:W-:Y:S01]  /*26c0*/  FMUL R81, R142, UR5 ;  /* 0x000000058e517c20 */ /* 0x000fe20008400000 */
[----:B------:R-:W-:Y:S01]  /*26d0*/  FSEL R67, R67, -INF , P2 ;  /* 0xff80000043437808 */ /* 0x000fe20001000000 */
[----:B------:R-:W-:Y:S01]  /*26e0*/  FMUL R88, R143, UR5 ;  /* 0x000000058f587c20 */ /* 0x000fe20008400000 */
[-C--:B------:R-:W-:Y:S02]  /*26f0*/  ISETP.GE.AND P6, PT, R4, R70.reuse, PT ;  /* 0x000000460400720c */ /* 0x080fe40003fc6270 */
[----:B------:R-:W-:Y:S01]  /*2700*/  ISETP.GE.AND P2, PT, R7, R70, PT ;  /* 0x000000460700720c */ /* 0x000fe20003f46270 */
[----:B------:R-:W-:Y:S01]  /*2710*/  VIADD R70, R56, 0x28 ;  /* 0x0000002838467836 */ /* 0x000fe20000000000 */
[----:B------:R-:W-:Y:S02]  /*2720*/  FSEL R81, R81, -INF , P3 ;  /* 0xff80000051517808 */ /* 0x000fe40001800000 */
[----:B------:R-:W-:Y:S01]  /*2730*/  FSEL R88, R88, -INF , P5 ;  /* 0xff80000058587808 */ /* 0x000fe20002800000 */
[----:B---3--:R-:W-:Y:S01]  /*2740*/  HMMA.16816.F32 R180, R180, R72, RZ ;  /* 0x00000048b4b4723c */ /* 0x008fe200000018ff */
        /* <DEDUP_REMOVED lines=14> */
[----:B------:R-:W-:Y:S01]  /*2830*/  FMUL R73, R176, UR5 ;  /* 0x00000005b0497c20 */ /* 0x000fe20008400000 */
[----:B------:R-:W-:-:S02]  /*2840*/  ISETP.GE.AND P1, PT, R4, R72, PT ;  /* 0x000000480400720c */ /* 0x000fc40003f26270 */
[----:B------:R-:W-:Y:S01]  /*2850*/  ISETP.GE.AND P2, PT, R7, R72, PT ;  /* 0x000000480700720c */ /* 0x000fe20003f46270 */
[----:B------:R-:W-:Y:S01]  /*2860*/  FMUL R72, R177, UR5 ;  /* 0x00000005b1487c20 */ /* 0x000fe20008400000 */
[----:B------:R-:W-:Y:S01]  /*2870*/  VIADD R93, R56, 0x31 ;  /* 0x00000031385d7836 */ /* 0x000fe20000000000 */
[----:B------:R-:W-:Y:S01]  /*2880*/  FSEL R73, R73, -INF , P3 ;  /* 0xff80000049497808 */ /* 0x000fe20001800000 */
[----:B------:R-:W-:Y:S01]  /*2890*/  FMUL R105, R178, UR5 ;  /* 0x00000005b2697c20 */ /* 0x000fe20008400000 */
[----:B------:R-:W-:Y:S01]  /*28a0*/  FMUL R108, R179, UR5 ;  /* 0x00000005b36c7c20 */ /* 0x000fe20008400000 */
[----:B------:R-:W-:Y:S02]  /*28b0*/  FSEL R72, R72, -INF , P4 ;  /* 0xff80000048487808 */ /* 0x000fe40002000000 */
[-C--:B------:R-:W-:Y:S02]  /*28c0*/  ISETP.GE.AND P3, PT, R4, R93.reuse, PT ;  /* 0x0000005d0400720c */ /* 0x080fe40003f66270 */
[----:B------:R-:W-:Y:S01]  /*28d0*/  ISETP.GE.AND P4, PT, R7, R93, PT ;  /* 0x0000005d0700720c */ /* 0x000fe20003f86270 */
[----:B------:R-:W-:Y:S01]  /*28e0*/  VIADD R93, R56, 0x38 ;  /* 0x00000038385d7836 */ /* 0x000fe20000000000 */
[----:B------:R-:W-:Y:S01]  /*28f0*/  SEL R106, RZ, 0x1, P0 ;  /* 0x00000001ff6a7807 */ /* 0x000fe20000000000 */
[----:B------:R-:W-:Y:S01]  /*2900*/  IMAD.IADD R217, R217, 0x1, R220 ;  /* 0x00000001d9d97824 */ /* 0x000fe200078e02dc */
[----:B------:R-:W-:-:S02]  /*2910*/  FSEL R105, R105, -INF , P5 ;  /* 0xff80000069697808 */ /* 0x000fc40002800000 */
[----:B------:R-:W-:Y:S02]  /*2920*/  FSEL R108, R108, -INF , P6 ;  /* 0xff8000006c6c7808 */ /* 0x000fe40003000000 */
[-C--:B------:R-:W-:Y:S02]  /*2930*/  ISETP.GE.AND P5, PT, R4, R93.reuse, PT ;  /* 0x0000005d0400720c */ /* 0x080fe40003fa6270 */
[----:B------:R-:W-:Y:S01]  /*2940*/  ISETP.GE.AND P6, PT, R7, R93, PT ;  /* 0x0000005d0700720c */ /* 0x000fe20003fc6270 */
[----:B------:R-:W-:Y:S01]  /*2950*/  FMUL R93, R100, UR5 ;  /* 0x00000005645d7c20 */ /* 0x000fe20008400000 */
[----:B------:R-:W-:Y:S01]  /*2960*/  IADD3 R106, R106, R92, RZ ;  /* 0x0000005c6a6a7210 */ /* 0x000fe20007ffe0ff */
[----:B------:R-:W-:Y:S01]  /*2970*/  FMUL R92, R101, UR5 ;  /* 0x00000005655c7c20 */ /* 0x000fe20008400000 */
[----:B------:R-:W-:Y:S01]  /*2980*/  VIADD R100, R56, 0x39 ;  /* 0x0000003938647836 */ /* 0x000fe20000000000 */
[----:B------:R-:W-:Y:S01]  /*2990*/  LOP3.LUT R217, R217, 0x3, RZ, 0xc0, !PT ;  /* 0x00000003d9d97812 */ /* 0x000fe200078ec0ff */
[----:B------:R-:W-:Y:S01]  /*29a0*/  FMUL R102, R102, UR5 ;  /* 0x0000000566667c20 */ /* 0x000fe20008400000 */
[----:B------:R-:W-:Y:S01]  /*29b0*/  FSEL R93, R93, -INF , P1 ;  /* 0xff8000005d5d7808 */ /* 0x000fe20000800000 */
[----:B------:R-:W-:Y:S01]  /*29c0*/  FMUL R103, R103, UR5 ;  /* 0x0000000567677c20 */ /* 0x000fe20008400000 */
[----:B------:R-:W-:-:S02]  /*29d0*/  FSEL R92, R92, -INF , P3 ;  /* 0xff8000005c5c7808 */ /* 0x000fc40001800000 */
[----:B------:R-:W-:Y:S01]  /*29e0*/  LOP3.LUT R106, R106, 0x3, RZ, 0xc0, !PT ;  /* 0x000000036a6a7812 */ /* 0x000fe200078ec0ff */
[----:B------:R-:W-:Y:S01]  /*29f0*/  HMMA.16816.F32 R172, R152, R94, R172 ;  /* 0x0000005e98ac723c */ /* 0x000fe200000018ac */
[-C--:B------:R-:W-:Y:S02]  /*2a00*/  ISETP.GE.AND P1, PT, R4, R100.reuse, PT ;  /* 0x000000640400720c */ /* 0x080fe40003f26270 */
[----:B------:R-:W-:Y:S01]  /*2a10*/  ISETP.GE.AND P3, PT, R7, R100, PT ;  /* 0x000000640700720c */ /* 0x000fe20003f66270 */
[----:B------:R-:W-:Y:S01]  /*2a20*/  IMAD.IADD R216, R216, 0x1, R99 ;  /* 0x00000001d8d87824 */ /* 0x000fe200078e0263 */
[----:B------:R-:W-:Y:S02]  /*2a30*/  LOP3.LUT R100, R56, 0x59, RZ, 0xfc, !PT ;  /* 0x0000005938647812 */ /* 0x000fe400078efcff */
[----:B------:R-:W-:Y:S01]  /*2a40*/  IADD3 R214, R217, R215, R214 ;  /* 0x000000d7d9d67210 */ /* 0x000fe20007ffe0d6 */
[----:B------:R-:W-:Y:S01]  /*2a50*/  IMAD.WIDE R94, R0, 0x2, R8 ;  /* 0x00000002005e7825 */ /* 0x000fe200078e0208 */
[----:B------:R-:W-:-:S02]  /*2a60*/  IADD3 R99, R106, R61, R60 ;  /* 0x0000003d6a637210 */ /* 0x000fc40007ffe03c */
[----:B------:R-:W-:Y:S02]  /*2a70*/  FSEL R176, R102, -INF , P2 ;  /* 0xff80000066b07808 */ /* 0x000fe40001000000 */
[----:B------:R-:W-:Y:S01]  /*2a80*/  FSEL R142, R103, -INF , P4 ;  /* 0xff800000678e7808 */ /* 0x000fe20002000000 */
[----:B------:R-:W-:Y:S01]  /*2a90*/  IMAD.WIDE R60, R0, 0x2, R186 ;  /* 0x00000002003c7825 */ /* 0x000fe200078e02ba */
[-C--:B------:R-:W-:Y:S01]  /*2aa0*/  ISETP.GE.AND P2, PT, R7, R100.reuse, PT ;  /* 0x000000640700720c */ /* 0x080fe20003f46270 */
[----:B------:R-:W-:Y:S01]  /*2ab0*/  HMMA.16816.F32 R168, R152, R90, R168 ;  /* 0x0000005a98a8723c */ /* 0x000fe200000018a8 */
[----:B------:R-:W-:Y:S01]  /*2ac0*/  ISETP.GE.AND P4, PT, R4, R100, PT ;  /* 0x000000640400720c */ /* 0x000fe20003f86270 */
[----:B------:R-:W-:Y:S01]  /*2ad0*/  IMAD.SHL.U32 R100, R214, 0x100, RZ ;  /* 0x00000100d6647824 */ /* 0x000fe200078e00ff */
[----:B------:R-:W-:Y:S01]  /*2ae0*/  LOP3.LUT R216, R216, 0x3, RZ, 0xc0, !PT ;  /* 0x00000003d8d87812 */ /* 0x000fe200078ec0ff */
[----:B------:R-:W2:Y:S01]  /*2af0*/  LDG.E.U16 R95, desc[UR10][R94.64] ;  /* 0x0000000a5e5f7981 */ /* 0x000ea2000c1e1500 */
[----:B------:R-:W-:Y:S01]  /*2b00*/  LOP3.LUT R102, R99, 0xf, RZ, 0xc0, !PT ;  /* 0x0000000f63667812 */ /* 0x000fe200078ec0ff */
[----:B------:R-:W-:Y:S01]  /*2b10*/  FMUL R120, R120, UR5 ;  /* 0x0000000578787c20 */ /* 0x000fe20008400000 */
[----:B------:R-:W-:Y:S01]  /*2b20*/  FMUL R90, R121, UR5 ;  /* 0x00000005795a7c20 */ /* 0x000fe20008400000 */
[----:B------:R-:W-:Y:S01]  /*2b30*/  FMUL R123, R123, UR5 ;  /* 0x000000057b7b7c20 */ /* 0x000fe20008400000 */
[----:B------:R-:W-:Y:S01]  /*2b40*/  IADD3 R97, R216, R97, R98 ;  /* 0x00000061d8617210 */ /* 0x000fe20007ffe062 */
[----:B------:R-:W-:Y:S01]  /*2b50*/  IMAD R57, R57, 0x10, R102 ;  /* 0x0000001039397824 */ /* 0x000fe200078e0266 */
[----:B------:R-:W-:-:S02]  /*2b60*/  LOP3.LUT R100, R100, 0xf00, RZ, 0xe2, !PT ;  /* 0x00000f0064647812 */ /* 0x000fc400078ee2ff */
[----:B------:R-:W-:Y:S01]  /*2b70*/  LOP3.LUT R98, R56, 0x58, RZ, 0xfc, !PT ;  /* 0x0000005838627812 */ /* 0x000fe200078efcff */
[----:B------:R0:W3:Y:S01]  /*2b80*/  LDG.E.U16 R94, desc[UR10][R60.64] ;  /* 0x0000000a3c5e7981 */ /* 0x0000e2000c1e1500 */
[----:B------:R-:W-:Y:S01]  /*2b90*/  FSEL R91, R120, -INF , P5 ;  /* 0xff800000785b7808 */ /* 0x000fe20002800000 */
[----:B------:R-:W-:Y:S01]  /*2ba0*/  FMUL R122, R122, UR5 ;  /* 0x000000057a7a7c20 */ /* 0x000fe20008400000 */
[----:B------:R-:W-:Y:S01]  /*2bb0*/  FSEL R90, R90, -INF , P1 ;  /* 0xff8000005a5a7808 */ /* 0x000fe20000800000 */
[----:B------:R-:W-:Y:S01]  /*2bc0*/  FMUL R113, R113, UR5 ;  /* 0x0000000571717c20 */ /* 0x000fe20008400000 */
[----:B------:R-:W-:Y:S01]  /*2bd0*/  FSEL R143, R123, -INF , P3 ;  /* 0xff8000007b8f7808 */ /* 0x000fe20001800000 */
[----:B------:R-:W-:Y:S01]  /*2be0*/  IMAD R97, R97, 0x1000, R100 ;  /* 0x0000100061617824 */ /* 0x000fe200078e0264 */
[----:B0-----:R-:W-:Y:S02]  /*2bf0*/  LOP3.LUT R61, R56, 0x41, RZ, 0xfc, !PT ;  /* 0x00000041383d7812 */ /* 0x001fe400078efcff */
[----:B------:R-:W-:-:S02]  /*2c00*/  ISETP.GE.AND P5, PT, R7, R98, PT ;  /* 0x000000620700720c */ /* 0x000fc40003fa6270 */
[C---:B------:R-:W-:Y:S02]  /*2c10*/  ISETP.GE.AND P1, PT, R4.reuse, R98, PT ;  /* 0x000000620400720c */ /* 0x040fe40003f26270 */
[----:B------:R-:W-:Y:S02]  /*2c20*/  ISETP.GE.AND P3, PT, R4, R61, PT ;  /* 0x0000003d0400720c */ /* 0x000fe40003f66270 */
[----:B------:R-:W-:Y:S02]  /*2c30*/  LOP3.LUT R60, R56, 0x40, RZ, 0xfc, !PT ;  /* 0x00000040383c7812 */ /* 0x000fe400078efcff */
[----:B------:R-:W-:Y:S01]  /*2c40*/  LOP3.LUT R98, R57, 0xff, RZ, 0xc0, !PT ;  /* 0x000000ff39627812 */ /* 0x000fe200078ec0ff */
[----:B------:R-:W-:Y:S01]  /*2c50*/  HMMA.16816.F32 R164, R152, R86, R164 ;  /* 0x0000005698a4723c */ /* 0x000fe200000018a4 */
[----:B------:R-:W-:Y:S01]  /*2c60*/  FSEL R146, R122, -INF , P6 ;  /* 0xff8000007a927808 */ /* 0x000fe20003000000 */
[----:B------:R-:W-:Y:S01]  /*2c70*/  FMUL R114, R114, UR5 ;  /* 0x0000000572727c20 */ /* 0x000fe20008400000 */
[----:B------:R-:W-:-:S02]  /*2c80*/  FSEL R57, R113, -INF , P3 ;  /* 0xff80000071397808 */ /* 0x000fc40001800000 */
[-C--:B------:R-:W-:Y:S02]  /*2c90*/  ISETP.GE.AND P6, PT, R4, R60.reuse, PT ;  /* 0x0000003c0400720c */ /* 0x080fe40003fc6270 */
[----:B------:R-:W-:Y:S01]  /*2ca0*/  FMUL R86, R112, UR5 ;  /* 0x0000000570567c20 */ /* 0x000fe20008400000 */
[----:B------:R-:W-:Y:S02]  /*2cb0*/  ISETP.GE.AND P3, PT, R7, R60, PT ;  /* 0x0000003c0700720c */ /* 0x000fe40003f66270 */
[----:B------:R-:W-:Y:S02]  /*2cc0*/  IADD3 R109, R97, R98, RZ ;  /* 0x00000062616d7210 */ /* 0x000fe40007ffe0ff */
[----:B------:R-:W-:Y:S01]  /*2cd0*/  LOP3.LUT R98, R56, 0x48, RZ, 0xfc, !PT ;  /* 0x0000004838627812 */ /* 0x000fe200078efcff */
[----:B------:R-:W-:Y:S01]  /*2ce0*/  HMMA.16816.F32 R160, R152, R82, R160 ;  /* 0x0000005298a0723c */ /* 0x000fe200000018a0 */
[----:B------:R-:W-:Y:S01]  /*2cf0*/  FSEL R86, R86, -INF , P6 ;  /* 0xff80000056567808 */ /* 0x000fe20003000000 */
[----:B------:R-:W-:Y:S01]  /*2d00*/  FMUL R115, R115, UR5 ;  /* 0x0000000573737c20 */ /* 0x000fe20008400000 */
[----:B------:R-:W-:-:S02]  /*2d10*/  FSEL R144, R114, -INF , P3 ;  /* 0xff80000072907808 */ /* 0x000fc40001800000 */
[----:B------:R-:W-:Y:S02]  /*2d20*/  ISETP.GE.AND P6, PT, R7, R61, PT ;  /* 0x0000003d0700720c */ /* 0x000fe40003fc6270 */
[----:B------:R-:W-:Y:S01]  /*2d30*/  FMUL R83, R172, UR5 ;  /* 0x00000005ac537c20 */ /* 0x000fe20008400000 */
[----:B------:R-:W-:Y:S02]  /*2d40*/  ISETP.GE.AND P3, PT, R4, R98, PT ;  /* 0x000000620400720c */ /* 0x000fe40003f66270 */
[C---:B------:R-:W-:Y:S02]  /*2d50*/  LOP3.LUT R97, R56.reuse, 0x50, RZ, 0xfc, !PT ;  /* 0x0000005038617812 */ /* 0x040fe400078efcff */
[----:B------:R-:W-:Y:S01]  /*2d60*/  LOP3.LUT R99, R56, 0x49, RZ, 0xfc, !PT ;  /* 0x0000004938637812 */ /* 0x000fe200078efcff */
[----:B------:R-:W-:Y:S01]  /*2d70*/  FMUL R82, R173, UR5 ;  /* 0x00000005ad527c20 */ /* 0x000fe20008400000 */
[----:B------:R-:W-:Y:S01]  /*2d80*/  FSEL R141, R115, -INF , P6 ;  /* 0xff800000738d7808 */ /* 0x000fe20003000000 */
[----:B------:R-:W-:Y:S01]  /*2d90*/  FMUL R87, R168, UR5 ;  /* 0x00000005a8577c20 */ /* 0x000fe20008400000 */
[----:B------:R-:W-:-:S02]  /*2da0*/  FSEL R83, R83, -INF , P3 ;  /* 0xff80000053537808 */ /* 0x000fc40001800000 */
[C---:B------:R-:W-:Y:S02]  /*2db0*/  ISETP.GE.AND P6, PT, R4.reuse, R99, PT ;  /* 0x000000630400720c */ /* 0x040fe40003fc6270 */
[----:B------:R-:W-:Y:S02]  /*2dc0*/  ISETP.GE.AND P3, PT, R4, R97, PT ;  /* 0x000000610400720c */ /* 0x000fe40003f66270 */
[----:B------:R-:W-:Y:S02]  /*2dd0*/  LOP3.LUT R100, R56, 0x51, RZ, 0xfc, !PT ;  /* 0x0000005138647812 */ /* 0x000fe400078efcff */
[----:B------:R-:W-:Y:S01]  /*2de0*/  FMNMX R101, R69, R58, !PT ;  /* 0x0000003a45657209 */ /* 0x000fe20007800000 */
[----:B------:R-:W-:Y:S01]  /*2df0*/  HMMA.16816.F32 R60, R152, R62, R124 ;  /* 0x0000003e983c723c */ /* 0x000fe2000000187c */
[----:B------:R-:W-:Y:S02]  /*2e00*/  FSEL R82, R82, -INF , P6 ;  /* 0xff80000052527808 */ /* 0x000fe40003000000 */
[----:B------:R-:W-:-:S02]  /*2e10*/  FSEL R87, R87, -INF , P3 ;  /* 0xff80000057577808 */ /* 0x000fc40001800000 */
[-C--:B------:R-:W-:Y:S02]  /*2e20*/  ISETP.GE.AND P6, PT, R4, R100.reuse, PT ;  /* 0x000000640400720c */ /* 0x080fe40003fc6270 */
[----:B------:R-:W-:Y:S02]  /*2e30*/  ISETP.GE.AND P3, PT, R7, R100, PT ;  /* 0x000000640700720c */ /* 0x000fe40003f66270 */
[----:B------:R-:W-:-:S04]  /*2e40*/  FMNMX R100, R64, R101, !PT ;  /* 0x0000006540647209 */ /* 0x000fc80007800000 */
[----:B------:R-:W-:Y:S01]  /*2e50*/  FMNMX R101, R59, R100, !PT ;  /* 0x000000643b657209 */ /* 0x000fe20007800000 */
[----:B------:R-:W-:Y:S01]  /*2e60*/  FMUL R56, R169, UR5 ;  /* 0x00000005a9387c20 */ /* 0x000fe20008400000 */
[----:B------:R-:W-:Y:S02]  /*2e70*/  LOP3.LUT R109, R109, 0xffff, RZ, 0xc0, !PT ;  /* 0x0000ffff6d6d7812 */ /* 0x000fe400078ec0ff */
[----:B------:R-:W-:Y:S01]  /*2e80*/  FMNMX R100, R66, R101, !PT ;  /* 0x0000006542647209 */ /* 0x000fe20007800000 */
[----:B------:R-:W-:Y:S01]  /*2e90*/  FMUL R164, R164, UR5 ;  /* 0x00000005a4a47c20 */ /* 0x000fe20008400000 */
[----:B------:R-:W-:Y:S01]  /*2ea0*/  HMMA.16816.F32 R156, R152, R78, R156 ;  /* 0x0000004e989c723c */ /* 0x000fe2000000189c */
[----:B------:R-:W-:-:S05]  /*2eb0*/  FSEL R56, R56, -INF , P6 ;  /* 0xff80000038387808 */ /* 0x000fca0003000000 */
[----:B------:R-:W-:Y:S01]  /*2ec0*/  HMMA.16816.F32 R180, R152, R74, R180 ;  /* 0x0000004a98b4723c */ /* 0x000fe200000018b4 */
[----:B------:R-:W-:Y:S02]  /*2ed0*/  SHF.R.U32.HI R78, RZ, 0xf, R109 ;  /* 0x0000000fff4e7819 */ /* 0x000fe4000001166d */
[----:B------:R-:W-:-:S04]  /*2ee0*/  ISETP.GE.AND P6, PT, R7, R97, PT ;  /* 0x000000610700720c */ /* 0x000fc80003fc6270 */
[----:B------:R-:W-:Y:S01]  /*2ef0*/  FMNMX R75, R65, R100, !PT ;  /* 0x00000064414b7209 */ /* 0x000fe20007800000 */
[----:B------:R-:W-:Y:S01]  /*2f00*/  FMUL R97, R165, UR5 ;  /* 0x00000005a5617c20 */ /* 0x000fe20008400000 */
[----:B------:R-:W-:Y:S02]  /*2f10*/  FSEL R79, R164, -INF , P1 ;  /* 0xff800000a44f7808 */ /* 0x000fe40000800000 */
[----:B------:R-:W-:Y:S01]  /*2f20*/  LOP3.LUT P1, RZ, R78, 0x1, RZ, 0xc0, !PT ;  /* 0x000000014eff7812 */ /* 0x000fe2000782c0ff */
[----:B------:R-:W-:Y:S01]  /*2f30*/  FMUL R78, R160, UR5 ;  /* 0x00000005a04e7c20 */ /* 0x000fe20008400000 */
[----:B------:R-:W-:Y:S02]  /*2f40*/  FMNMX R74, R68, R75, !PT ;  /* 0x0000004b444a7209 */ /* 0x000fe40007800000 */
[--C-:B------:R-:W-:Y:S02]  /*2f50*/  SHF.R.U32.HI R102, RZ, 0xe, R109.reuse ;  /* 0x0000000eff667819 */ /* 0x100fe4000001166d */
[----:B------:R-:W-:Y:S01]  /*2f60*/  SHF.R.U32.HI R103, RZ, 0xb, R109 ;  /* 0x0000000bff677819 */ /* 0x000fe2000001166d */
[----:B------:R-:W-:Y:S01]  /*2f70*/  FMUL R115, R161, UR5 ;  /* 0x00000005a1737c20 */ /* 0x000fe20008400000 */
[----:B------:R-:W-:Y:S01]  /*2f80*/  FMNMX R74, R67, R74, !PT ;  /* 0x0000004a434a7209 */ /* 0x000fe20007800000 */
[----:B------:R-:W-:Y:S01]  /*2f90*/  FMUL R60, R60, UR5 ;  /* 0x000000053c3c7c20 */ /* 0x000fe20008400000 */
[----:B------:R-:W-:-:S02]  /*2fa0*/  FSEL R97, R97, -INF , P4 ;  /* 0xff80000061617808 */ /* 0x000fc40002000000 */
[----:B------:R-:W-:Y:S02]  /*2fb0*/  LOP3.LUT P4, RZ, R102, 0x1, RZ, 0xc0, !PT ;  /* 0x0000000166ff7812 */ /* 0x000fe4000788c0ff */
[----:B------:R-:W-:Y:S02]  /*2fc0*/  FSEL R78, R78, -INF , !P1 ;  /* 0xff8000004e4e7808 */ /* 0x000fe40004800000 */
[----:B------:R-:W-:Y:S02]  /*2fd0*/  LOP3.LUT P1, RZ, R103, 0x1, RZ, 0xc0, !PT ;  /* 0x0000000167ff7812 */ /* 0x000fe4000782c0ff */
[----:B------:R-:W-:Y:S02]  /*2fe0*/  SHF.R.U32.HI R100, RZ, 0xa, R109 ;  /* 0x0000000aff647819 */ /* 0x000fe4000001166d */
[----:B------:R-:W-:Y:S01]  /*2ff0*/  FMNMX R75, R71, R74, !PT ;  /* 0x0000004a474b7209 */ /* 0x000fe20007800000 */
[----:B------:R-:W-:Y:S01]  /*3000*/  FMUL R61, R61, UR5 ;  /* 0x000000053d3d7c20 */ /* 0x000fe20008400000 */
[----:B------:R-:W-:-:S02]  /*3010*/  FSEL R115, R115, -INF , !P4 ;  /* 0xff80000073737808 */ /* 0x000fc40006000000 */
[----:B------:R-:W-:Y:S02]  /*3020*/  LOP3.LUT P4, RZ, R100, 0x1, RZ, 0xc0, !PT ;  /* 0x0000000164ff7812 */ /* 0x000fe4000788c0ff */
[----:B------:R-:W-:Y:S02]  /*3030*/  FSEL R111, R60, -INF , !P1 ;  /* 0xff8000003c6f7808 */ /* 0x000fe40004800000 */
[----:B------:R-:W-:Y:S02]  /*3040*/  FMNMX R60, R70, R75, !PT ;  /* 0x0000004b463c7209 */ /* 0x000fe40007800000 */
[----:B------:R-:W-:Y:S02]  /*3050*/  FSEL R132, R61, -INF , !P4 ;  /* 0xff8000003d847808 */ /* 0x000fe40006000000 */
[----:B------:R-:W-:Y:S02]  /*3060*/  FMNMX R61, R73, R60, !PT ;  /* 0x0000003c493d7209 */ /* 0x000fe40007800000 */
[----:B------:R-:W-:-:S02]  /*3070*/  SHF.R.U32.HI R101, RZ, 0x7, R109 ;  /* 0x00000007ff657819 */ /* 0x000fc4000001166d */
[--C-:B------:R-:W-:Y:S01]  /*3080*/  SHF.R.U32.HI R74, RZ, 0x6, R109.reuse ;  /* 0x00000006ff4a7819 */ /* 0x100fe2000001166d */
[----:B------:R-:W-:Y:S01]  /*3090*/  FMUL R113, R156, UR5 ;  /* 0x000000059c717c20 */ /* 0x000fe20008400000 */
[----:B------:R-:W-:Y:S01]  /*30a0*/  FMUL R157, R157, UR5 ;  /* 0x000000059d9d7c20 */ /* 0x000fe20008400000 */
[----:B------:R-:W-:Y:S02]  /*30b0*/  FMNMX R60, R72, R61, !PT ;  /* 0x0000003d483c7209 */ /* 0x000fe40007800000 */
[----:B------:R-:W-:Y:S02]  /*30c0*/  LOP3.LUT P1, RZ, R101, 0x1, RZ, 0xc0, !PT ;  /* 0x0000000165ff7812 */ /* 0x000fe4000782c0ff */
[----:B------:R-:W-:Y:S02]  /*30d0*/  LOP3.LUT P4, RZ, R74, 0x1, RZ, 0xc0, !PT ;  /* 0x000000014aff7812 */ /* 0x000fe4000788c0ff */
[--C-:B------:R-:W-:Y:S02]  /*30e0*/  SHF.R.U32.HI R100, RZ, 0x3, R109.reuse ;  /* 0x00000003ff647819 */ /* 0x100fe4000001166d */
[----:B------:R-:W-:Y:S01]  /*30f0*/  SHF.R.U32.HI R74, RZ, 0x2, R109 ;  /* 0x00000002ff4a7819 */ /* 0x000fe2000001166d */
[----:B------:R-:W-:Y:S01]  /*3100*/  FMUL R112, R180, UR5 ;  /* 0x00000005b4707c20 */ /* 0x000fe20008400000 */
[----:B------:R-:W-:Y:S01]  /*3110*/  FMNMX R61, R93, R60, !PT ;  /* 0x0000003c5d3d7209 */ /* 0x000fe20007800000 */
[----:B------:R-:W-:Y:S01]  /*3120*/  FMUL R110, R181, UR5 ;  /* 0x00000005b56e7c20 */ /* 0x000fe20008400000 */
[----:B------:R-:W-:-:S02]  /*3130*/  FSEL R113, R113, -INF , !P1 ;  /* 0xff80000071717808 */ /* 0x000fc40004800000 */
[----:B------:R-:W-:Y:S02]  /*3140*/  FSEL R168, R157, -INF , !P4 ;  /* 0xff8000009da87808 */ /* 0x000fe40006000000 */
[----:B------:R-:W-:Y:S02]  /*3150*/  LOP3.LUT P1, RZ, R100, 0x1, RZ, 0xc0, !PT ;  /* 0x0000000164ff7812 */ /* 0x000fe4000782c0ff */
[----:B------:R-:W-:Y:S02]  /*3160*/  LOP3.LUT P4, RZ, R74, 0x1, RZ, 0xc0, !PT ;  /* 0x000000014aff7812 */ /* 0x000fe4000788c0ff */
[----:B------:R-:W-:Y:S02]  /*3170*/  FMNMX R60, R92, R61, !PT ;  /* 0x0000003d5c3c7209 */ /* 0x000fe40007800000 */
[----:B------:R-:W-:Y:S02]  /*3180*/  FSEL R112, R112, -INF , !P1 ;  /* 0xff80000070707808 */ /* 0x000fe40004800000 */
[----:B------:R-:W-:-:S02]  /*3190*/  FSEL R110, R110, -INF , !P4 ;  /* 0xff8000006e6e7808 */ /* 0x000fc40006000000 */
[C---:B------:R-:W-:Y:S02]  /*31a0*/  ISETP.GE.AND P1, PT, R7.reuse, R99, PT ;  /* 0x000000630700720c */ /* 0x040fe40003f26270 */
[----:B------:R-:W-:Y:S02]  /*31b0*/  ISETP.GE.AND P4, PT, R7, R98, PT ;  /* 0x000000620700720c */ /* 0x000fe40003f86270 */
[----:B------:R-:W-:-:S04]  /*31c0*/  FMNMX R7, R91, R60, !PT ;  /* 0x0000003c5b077209 */ /* 0x000fc80007800000 */
[----:B------:R-:W-:-:S04]  /*31d0*/  FMNMX R7, R90, R7, !PT ;  /* 0x000000075a077209 */ /* 0x000fc80007800000 */
[----:B------:R-:W-:-:S04]  /*31e0*/  FMNMX R98, R86, R7, !PT ;  /* 0x0000000756627209 */ /* 0x000fc80007800000 */
[----:B------:R-:W-:-:S04]  /*31f0*/  FMNMX R98, R57, R98, !PT ;  /* 0x0000006239627209 */ /* 0x000fc80007800000 */
[----:B------:R-:W-:-:S04]  /*3200*/  FMNMX R7, R83, R98, !PT ;  /* 0x0000006253077209 */ /* 0x000fc80007800000 */
[----:B------:R-:W-:-:S04]  /*3210*/  FMNMX R102, R82, R7, !PT ;  /* 0x0000000752667209 */ /* 0x000fc80007800000 */
[----:B------:R-:W-:Y:S01]  /*3220*/  FMNMX R7, R87, R102, !PT ;  /* 0x0000006657077209 */ /* 0x000fe20007800000 */
[----:B------:R-:W-:-:S03]  /*3230*/  IMAD.WIDE R74, R0, 0x2, R198 ;  /* 0x00000002004a7825 */ /* 0x000fc600078e02c6 */
[----:B------:R-:W-:Y:S01]  /*3240*/  FMNMX R102, R56, R7, !PT ;  /* 0x0000000738667209 */ /* 0x000fe20007800000 */
[C---:B------:R-:W-:Y:S01]  /*3250*/  IMAD.WIDE R60, R0.reuse, 0x2, R196 ;  /* 0x00000002003c7825 */ /* 0x040fe200078e02c4 */
[----:B------:R0:W4:Y:S02]  /*3260*/  LDG.E.U16 R114, desc[UR10][R74.64] ;  /* 0x0000000a4a727981 */ /* 0x000124000c1e1500 */
[----:B------:R-:W-:Y:S01]  /*3270*/  FMNMX R102, R79, R102, !PT ;  /* 0x000000664f667209 */ /* 0x000fe20007800000 */
[C---:B------:R-:W-:Y:S01]  /*3280*/  IMAD.WIDE R98, R0.reuse, 0x2, R194 ;  /* 0x0000000200627825 */ /* 0x040fe200078e02c2 */
[----:B------:R1:W5:Y:S03]  /*3290*/  LDG.E.U16 R107, desc[UR10][R60.64] ;  /* 0x0000000a3c6b7981 */ /* 0x000366000c1e1500 */
[C---:B------:R-:W-:Y:S01]  /*32a0*/  IMAD.WIDE R100, R0.reuse, 0x2, R190 ;  /* 0x0000000200647825 */ /* 0x040fe200078e02be */
[----:B------:R-:W-:Y:S01]  /*32b0*/  FMNMX R7, R97, R102, !PT ;  /* 0x0000006661077209 */ /* 0x000fe20007800000 */
[----:B------:R-:W5:Y:S02]  /*32c0*/  LDG.E.U16 R98, desc[UR10][R98.64] ;  /* 0x0000000a62627981 */ /* 0x000f64000c1e1500 */
[----:B------:R-:W-:-:S04]  /*32d0*/  IMAD.WIDE R172, R0, 0x2, R200 ;  /* 0x0000000200ac7825 */ /* 0x000fc800078e02c8 */
[----:B0-----:R-:W-:Y:S01]  /*32e0*/  IMAD.WIDE R74, R0, 0x2, R188 ;  /* 0x00000002004a7825 */ /* 0x001fe200078e02bc */
[----:B------:R-:W-:Y:S01]  /*32f0*/  FMNMX R106, R78, R7, !PT ;  /* 0x000000074e6a7209 */ /* 0x000fe20007800000 */
[----:B------:R-:W4:Y:S02]  /*3300*/  LDG.E.U16 R172, desc[UR10][R172.64] ;  /* 0x0000000aacac7981 */ /* 0x000f24000c1e1500 */
[----:B-1----:R-:W-:Y:S02]  /*3310*/  IMAD.WIDE R60, R0, 0x2, R30 ;  /* 0x00000002003c7825 */ /* 0x002fe400078e021e */
[----:B------:R-:W5:Y:S01]  /*3320*/  LDG.E.U16 R99, desc[UR10][R100.64] ;  /* 0x0000000a64637981 */ /* 0x000f62000c1e1500 */
[----:B------:R-:W-:-:S03]  /*3330*/  FMNMX R106, R115, R106, !PT ;  /* 0x0000006a736a7209 */ /* 0x000fc60007800000 */
[----:B------:R0:W4:Y:S04]  /*3340*/  LDG.E.U16 R173, desc[UR10][R60.64] ;  /* 0x0000000a3cad7981 */ /* 0x000128000c1e1500 */
[----:B------:R1:W5:Y:S01]  /*3350*/  LDG.E.U16 R101, desc[UR10][R74.64] ;  /* 0x0000000a4a657981 */ /* 0x000362000c1e1500 */
[----:B------:R-:W-:-:S04]  /*3360*/  IMAD.WIDE R178, R0, 0x2, R10 ;  /* 0x0000000200b27825 */ /* 0x000fc800078e020a */
[C---:B0-----:R-:W-:Y:S01]  /*3370*/  IMAD.WIDE R60, R0.reuse, 0x2, R34 ;  /* 0x00000002003c7825 */ /* 0x041fe200078e0222 */
[----:B------:R-:W-:Y:S01]  /*3380*/  FMNMX R7, R111, R106, !PT ;  /* 0x0000006a6f077209 */ /* 0x000fe20007800000 */
[----:B------:R-:W4:Y:S02]  /*3390*/  LDG.E.U16 R178, desc[UR10][R178.64] ;  /* 0x0000000ab2b27981 */ /* 0x000f24000c1e1500 */
[----:B-1----:R-:W-:-:S04]  /*33a0*/  IMAD.WIDE R74, R0, 0x2, R28 ;  /* 0x00000002004a7825 */ /* 0x002fc800078e021c */
[----:B------:R-:W-:Y:S02]  /*33b0*/  IMAD.WIDE R120, R0, 0x2, R52 ;  /* 0x0000000200787825 */ /* 0x000fe400078e0234 */
[----:B------:R-:W5:Y:S01]  /*33c0*/  LDG.E.U16 R74, desc[UR10][R74.64] ;  /* 0x0000000a4a4a7981 */ /* 0x000f62000c1e1500 */
[----:B------:R-:W-:Y:S01]  /*33d0*/  FMNMX R106, R132, R7, !PT ;  /* 0x00000007846a7209 */ /* 0x000fe20007800000 */
[C---:B------:R-:W-:Y:S02]  /*33e0*/  IMAD.WIDE R102, R0.reuse, 0x2, R22 ;  /* 0x0000000200667825 */ /* 0x040fe400078e0216 */
[----:B------:R0:W5:Y:S04]  /*33f0*/  LDG.E.U16 R100, desc[UR10][R120.64] ;  /* 0x0000000a78647981 */ /* 0x000168000c1e1500 */
[----:B------:R1:W5:Y:S01]  /*3400*/  LDG.E.U16 R75, desc[UR10][R60.64] ;  /* 0x0000000a3c4b7981 */ /* 0x000362000c1e1500 */
[----:B0-----:R-:W-:Y:S01]  /*3410*/  IMAD.WIDE R120, R0, 0x2, R54 ;  /* 0x0000000200787825 */ /* 0x001fe200078e0236 */
[----:B------:R-:W-:-:S02]  /*3420*/  FMNMX R7, R113, R106, !PT ;  /* 0x0000006a71077209 */ /* 0x000fc40007800000 */
[----:B------:R0:W5:Y:S01]  /*3430*/  LDG.E.U16 R169, desc[UR10][R102.64] ;  /* 0x0000000a66a97981 */ /* 0x000162000c1e1500 */
[----:B-1----:R-:W-:-:S03]  /*3440*/  IMAD.WIDE R60, R0, 0x2, R12 ;  /* 0x00000002003c7825 */ /* 0x002fc600078e020c */
[----:B------:R1:W5:Y:S04]  /*3450*/  LDG.E.U16 R106, desc[UR10][R120.64] ;  /* 0x0000000a786a7981 */ /* 0x000368000c1e1500 */
[----:B------:R1:W5:Y:S01]  /*3460*/  LDG.E.U16 R179, desc[UR10][R60.64] ;  /* 0x0000000a3cb37981 */ /* 0x000362000c1e1500 */
[----:B0-----:R-:W-:-:S04]  /*3470*/  IMAD.WIDE R102, R0, 0x2, R40 ;  /* 0x0000000200667825 */ /* 0x001fc800078e0228 */
[C---:B-1----:R-:W-:Y:S02]  /*3480*/  IMAD.WIDE R120, R0.reuse, 0x2, R14 ;  /* 0x0000000200787825 */ /* 0x042fe400078e020e */
[----:B------:R-:W5:Y:S02]  /*3490*/  LDG.E.U16 R102, desc[UR10][R102.64] ;  /* 0x0000000a66667981 */ /* 0x000f64000c1e1500 */
[C---:B------:R-:W-:Y:S02]  /*34a0*/  IMAD.WIDE R60, R0.reuse, 0x2, R184 ;  /* 0x00000002003c7825 */ /* 0x040fe400078e02b8 */
[----:B------:R0:W5:Y:S02]  /*34b0*/  LDG.E.U16 R180, desc[UR10][R120.64] ;  /* 0x0000000a78b47981 */ /* 0x000164000c1e1500 */
[C---:B------:R-:W-:Y:S02]  /*34c0*/  IMAD.WIDE R122, R0.reuse, 0x2, R46 ;  /* 0x00000002007a7825 */ /* 0x040fe400078e022e */
[----:B------:R1:W5:Y:S04]  /*34d0*/  LDG.E.U16 R177, desc[UR10][R60.64] ;  /* 0x0000000a3cb17981 */ /* 0x000368000c1e1500 */
[----:B------:R2:W5:Y:S01]  /*34e0*/  LDG.E.U16 R103, desc[UR10][R122.64] ;  /* 0x0000000a7a677981 */ /* 0x000562000c1e1500 */
[----:B0-----:R-:W-:-:S04]  /*34f0*/  IMAD.WIDE R120, R0, 0x2, R20 ;  /* 0x0000000200787825 */ /* 0x001fc800078e0214 */
[C---:B-1----:R-:W-:Y:S01]  /*3500*/  IMAD.WIDE R60, R0.reuse, 0x2, R18 ;  /* 0x00000002003c7825 */ /* 0x042fe200078e0212 */
[----:B------:R-:W5:Y:S03]  /*3510*/  LDG.E.U16 R217, desc[UR10][R120.64] ;  /* 0x0000000a78d97981 */ /* 0x000f66000c1e1500 */
[C---:B--2---:R-:W-:Y:S01]  /*3520*/  IMAD.WIDE R122, R0.reuse, 0x2, R16 ;  /* 0x00000002007a7825 */ /* 0x044fe200078e0210 */
[----:B------:R0:W2:Y:S03]  /*3530*/  LDG.E.U16 R215, desc[UR10][R60.64] ;  /* 0x0000000a3cd77981 */ /* 0x0000a6000c1e1500 */
[C---:B------:R-:W-:Y:S01]  /*3540*/  IMAD.WIDE R124, R0.reuse, 0x2, R32 ;  /* 0x00000002007c7825 */ /* 0x040fe200078e0220 */
[----:B------:R1:W2:Y:S03]  /*3550*/  LDG.E.U16 R181, desc[UR10][R122.64] ;  /* 0x0000000a7ab57981 */ /* 0x0002a6000c1e1500 */
[C---:B------:R-:W-:Y:S01]  /*3560*/  IMAD.WIDE R126, R0.reuse, 0x2, R36 ;  /* 0x00000002007e7825 */ /* 0x040fe200078e0224 */
[----:B------:R-:W2:Y:S03]  /*3570*/  LDG.E.U16 R214, desc[UR10][R124.64] ;  /* 0x0000000a7cd67981 */ /* 0x000ea6000c1e1500 */
[C---:B0-----:R-:W-:Y:S01]  /*3580*/  IMAD.WIDE R60, R0.reuse, 0x2, R24 ;  /* 0x00000002003c7825 */ /* 0x041fe200078e0218 */
[----:B------:R-:W2:Y:S03]  /*3590*/  LDG.E.U16 R216, desc[UR10][R126.64] ;  /* 0x0000000a7ed87981 */ /* 0x000ea6000c1e1500 */
[C---:B------:R-:W-:Y:S01]  /*35a0*/  IMAD.WIDE R120, R0.reuse, 0x2, R42 ;  /* 0x0000000200787825 */ /* 0x040fe200078e022a */
[----:B------:R0:W2:Y:S03]  /*35b0*/  LDG.E.U16 R221, desc[UR10][R60.64] ;  /* 0x0000000a3cdd7981 */ /* 0x0000a6000c1e1500 */
[C---:B-1----:R-:W-:Y:S01]  /*35c0*/  IMAD.WIDE R122, R0.reuse, 0x2, R38 ;  /* 0x00000002007a7825 */ /* 0x042fe200078e0226 */
[----:B------:R1:W2:Y:S04]  /*35d0*/  LDG.E.U16 R222, desc[UR10][R120.64] ;  /* 0x0000000a78de7981 */ /* 0x0002a8000c1e1500 */
[----:B------:R3:W2:Y:S01]  /*35e0*/  LDG.E.U16 R220, desc[UR10][R122.64] ;  /* 0x0000000a7adc7981 */ /* 0x0006a2000c1e1500 */
[----:B0-----:R-:W-:-:S04]  /*35f0*/  IMAD.WIDE R60, R0, 0x2, R44 ;  /* 0x00000002003c7825 */ /* 0x001fc800078e022c */
[C---:B-1----:R-:W-:Y:S01]  /*3600*/  IMAD.WIDE R120, R0.reuse, 0x2, R48 ;  /* 0x0000000200787825 */ /* 0x042fe200078e0230 */
[----:B------:R0:W2:Y:S03]  /*3610*/  LDG.E.U16 R223, desc[UR10][R60.64] ;  /* 0x0000000a3cdf7981 */ /* 0x0000a6000c1e1500 */
[C---:B---3--:R-:W-:Y:S02]  /*3620*/  IMAD.WIDE R122, R0.reuse, 0x2, R50 ;  /* 0x00000002007a7825 */ /* 0x048fe400078e0232 */
[----:B------:R-:W3:Y:S04]  /*3630*/  LDG.E.U16 R120, desc[UR10][R120.64] ;  /* 0x0000000a78787981 */ /* 0x000ee8000c1e1500 */
[----:B------:R-:W3:Y:S01]  /*3640*/  LDG.E.U16 R225, desc[UR10][R122.64] ;  /* 0x0000000a7ae17981 */ /* 0x000ee2000c1e1500 */
[----:B0-----:R-:W-:-:S05]  /*3650*/  IMAD.WIDE R60, R0, 0x2, R26 ;  /* 0x00000002003c7825 */ /* 0x001fca00078e021a */
[----:B------:R0:W3:Y:S01]  /*3660*/  LDG.E.U16 R224, desc[UR10][R60.64] ;  /* 0x0000000a3ce07981 */ /* 0x0000e2000c1e1500 */
[----:B------:R-:W-:-:S04]  /*3670*/  FMNMX R7, R168, R7, !PT ;  /* 0x00000007a8077209 */ /* 0x000fc80007800000 */
[----:B------:R-:W-:-:S04]  /*3680*/  FMNMX R7, R112, R7, !PT ;  /* 0x0000000770077209 */ /* 0x000fc80007800000 */
[----:B------:R-:W-:-:S05]  /*3690*/  FMNMX R7, R110, R7, !PT ;  /* 0x000000076e077209 */ /* 0x000fca0007800000 */
[----:B------:R-:W1:Y:S02]  /*36a0*/  SHFL.BFLY PT, R133, R7, 0x2, 0x1f ;  /* 0x0c401f0007857f89 */ /* 0x000e6400000e0000 */
[----:B-1----:R-:W-:-:S05]  /*36b0*/  FMNMX R133, R7, R133, !PT ;  /* 0x0000008507857209 */ /* 0x002fca0007800000 */
[----:B------:R-:W1:Y:S01]  /*36c0*/  SHFL.BFLY PT, R7, R133, 0x1, 0x1f ;  /* 0x0c201f0085077f89 */ /* 0x000e6200000e0000 */
[----:B------:R-:W-:Y:S01]  /*36d0*/  FMUL R147, R171, UR5 ;  /* 0x00000005ab937c20 */ /* 0x000fe20008400000 */
[----:B------:R-:W-:Y:S01]  /*36e0*/  FMUL R140, R166, UR5 ;  /* 0x00000005a68c7c20 */ /* 0x000fe20008400000 */
[----:B------:R-:W-:Y:S01]  /*36f0*/  FMUL R155, R174, UR5 ;  /* 0x00000005ae9b7c20 */ /* 0x000fe20008400000 */
[----:B0-----:R-:W-:-:S03]  /*3700*/  SHF.R.U32.HI R60, RZ, 0xd, R109 ;  /* 0x0000000dff3c7819 */ /* 0x001fc6000001166d */
[----:B------:R-:W-:Y:S02]  /*3710*/  FSEL R140, R140, -INF , P5 ;  /* 0xff8000008c8c7808 */ /* 0x000fe40002800000 */
[----:B-1----:R-:W-:-:S04]  /*3720*/  FMNMX R7, R133, R7, !PT ;  /* 0x0000000785077209 */ /* 0x002fc80007800000 */
[----:B------:R-:W-:-:S05]  /*3730*/  FMNMX R7, R7, R193, !PT ;  /* 0x000000c107077209 */ /* 0x000fca0007800000 */
[----:B------:R-:W-:-:S04]  /*3740*/  FADD R58, R58, -R7 ;  /* 0x800000073a3a7221 */ /* 0x000fc80000000000 */
[----:B------:R-:W-:Y:S01]  /*3750*/  FMUL R171, R58, 1.4426950216293334961 ;  /* 0x3fb8aa3b3aab7820 */ /* 0x000fe20000400000 */
[----:B------:R-:W-:Y:S01]  /*3760*/  SHF.R.U32.HI R58, RZ, 0x5, R109 ;  /* 0x00000005ff3a7819 */ /* 0x000fe2000001166d */
[----:B------:R-:W-:-:S03]  /*3770*/  FMUL R133, R167, UR5 ;  /* 0x00000005a7857c20 */ /* 0x000fc60008400000 */
[----:B------:R-:W-:Y:S02]  /*3780*/  LOP3.LUT P5, RZ, R58, 0x1, RZ, 0xc0, !PT ;  /* 0x000000013aff7812 */ /* 0x000fe400078ac0ff */
[----:B------:R-:W-:Y:S01]  /*3790*/  SHF.R.U32.HI R58, RZ, 0x4, R109 ;  /* 0x00000004ff3a7819 */ /* 0x000fe2000001166d */
[----:B------:R-:W-:Y:S01]  /*37a0*/  FMUL R126, R162, UR5 ;  /* 0x00000005a27e7c20 */ /* 0x000fe20008400000 */
[----:B------:R-:W-:Y:S02]  /*37b0*/  FSEL R155, R155, -INF , P4 ;  /* 0xff8000009b9b7808 */ /* 0x000fe40002000000 */
[----:B------:R-:W-:Y:S02]  /*37c0*/  FSEL R133, R133, -INF , P2 ;  /* 0xff80000085857808 */ /* 0x000fe40001000000 */
[----:B------:R-:W-:Y:S02]  /*37d0*/  LOP3.LUT P4, RZ, R60, 0x1, RZ, 0xc0, !PT ;  /* 0x000000013cff7812 */ /* 0x000fe4000788c0ff */
[----:B------:R-:W-:-:S02]  /*37e0*/  LOP3.LUT P2, RZ, R58, 0x1, RZ, 0xc0, !PT ;  /* 0x000000013aff7812 */ /* 0x000fc4000784c0ff */
[----:B------:R-:W-:Y:S02]  /*37f0*/  SHF.R.U32.HI R58, RZ, 0x1, R109 ;  /* 0x00000001ff3a7819 */ /* 0x000fe4000001166d */
[----:B------:R-:W-:Y:S02]  /*3800*/  FSEL R126, R126, -INF , !P4 ;  /* 0xff8000007e7e7808 */ /* 0x000fe40006000000 */
[----:B------:R-:W-:Y:S02]  /*3810*/  LOP3.LUT P4, RZ, R58, 0x1, RZ, 0xc0, !PT ;  /* 0x000000013aff7812 */ /* 0x000fe4000788c0ff */
[----:B------:R-:W-:-:S04]  /*3820*/  FMNMX R58, R76, R77, !PT ;  /* 0x0000004d4c3a7209 */ /* 0x000fc80007800000 */
        /* <DEDUP_REMOVED lines=13> */
[----:B------:R-:W-:Y:S01]  /*3900*/  FMNMX R58, R143, R58, !PT ;  /* 0x0000003a8f3a7209 */ /* 0x000fe20007800000 */
[----:B------:R-:W-:Y:S01]  /*3910*/  FMUL R153, R175, UR5 ;  /* 0x00000005af997c20 */ /* 0x000fe20008400000 */
[----:B------:R-:W-:Y:S01]  /*3920*/  SHF.R.U32.HI R60, RZ, 0xc, R109 ;  /* 0x0000000cff3c7819 */ /* 0x000fe2000001166d */
[----:B------:R-:W-:Y:S01]  /*3930*/  FMUL R154, R170, UR5 ;  /* 0x00000005aa9a7c20 */ /* 0x000fe20008400000 */
[----:B------:R-:W-:Y:S01]  /*3940*/  FMNMX R58, R144, R58, !PT ;  /* 0x0000003a903a7209 */ /* 0x000fe20007800000 */
[--C-:B------:R-:W-:Y:S01]  /*3950*/  FADD R59, R59, -R7.reuse ;  /* 0x800000073b3b7221 */ /* 0x100fe20000000000 */
[----:B------:R-:W-:Y:S01]  /*3960*/  FSEL R147, R147, -INF , P3 ;  /* 0xff80000093937808 */ /* 0x000fe20001800000 */
[----:B------:R-:W-:Y:S01]  /*3970*/  FMUL R125, R163, UR5 ;  /* 0x00000005a37d7c20 */ /* 0x000fe20008400000 */
[----:B------:R-:W-:Y:S01]  /*3980*/  FMNMX R58, R141, R58, !PT ;  /* 0x0000003a8d3a7209 */ /* 0x000fe20007800000 */
[----:B------:R-:W-:Y:S01]  /*3990*/  FMUL R62, R62, UR5 ;  /* 0x000000053e3e7c20 */ /* 0x000fe20008400000 */
[----:B------:R-:W-:Y:S01]  /*39a0*/  FSEL R153, R153, -INF , P1 ;  /* 0xff80000099997808 */ /* 0x000fe20000800000 */
[--C-:B------:R-:W-:Y:S01]  /*39b0*/  FADD R123, R57, -R7.reuse ;  /* 0x80000007397b7221 */ /* 0x100fe20000000000 */
[----:B------:R-:W-:Y:S01]  /*39c0*/  LOP3.LUT P1, RZ, R60, 0x1, RZ, 0xc0, !PT ;  /* 0x000000013cff7812 */ /* 0x000fe2000782c0ff */
[--C-:B------:R-:W-:Y:S01]  /*39d0*/  FADD R64, R64, -R7.reuse ;  /* 0x8000000740407221 */ /* 0x100fe20000000000 */
[----:B------:R-:W-:Y:S01]  /*39e0*/  FMNMX R58, R155, R58, !PT ;  /* 0x0000003a9b3a7209 */ /* 0x000fe20007800000 */
[----:B------:R-:W-:Y:S01]  /*39f0*/  FADD R65, R65, -R7 ;  /* 0x8000000741417221 */ /* 0x000fe20000000000 */
[----:B------:R-:W-:Y:S01]  /*3a00*/  SHF.R.U32.HI R60, RZ, 0x9, R109 ;  /* 0x00000009ff3c7819 */ /* 0x000fe2000001166d */
[----:B------:R-:W-:Y:S01]  /*3a10*/  FMUL R59, R59, 1.4426950216293334961 ;  /* 0x3fb8aa3b3b3b7820 */ /* 0x000fe20000400000 */
[----:B------:R-:W-:Y:S01]  /*3a20*/  FSEL R154, R154, -INF , P6 ;  /* 0xff8000009a9a7808 */ /* 0x000fe20003000000 */
[----:B------:R-:W-:Y:S01]  /*3a30*/  FMUL R61, R182, UR5 ;  /* 0x00000005b63d7c20 */ /* 0x000fe20008400000 */
[----:B------:R-:W-:Y:S01]  /*3a40*/  FMNMX R58, R153, R58, !PT ;  /* 0x0000003a993a7209 */ /* 0x000fe20007800000 */
[--C-:B------:R-:W-:Y:S01]  /*3a50*/  FADD R56, R56, -R7.reuse ;  /* 0x8000000738387221 */ /* 0x100fe20000000000 */
[----:B------:R-:W-:Y:S01]  /*3a60*/  LOP3.LUT P6, RZ, R60, 0x1, RZ, 0xc0, !PT ;  /* 0x000000013cff7812 */ /* 0x000fe200078cc0ff */
[----:B------:R-:W-:Y:S01]  /*3a70*/  FADD R69, R69, -R7 ;  /* 0x8000000745457221 */ /* 0x000fe20000000000 */
[----:B------:R-:W-:Y:S01]  /*3a80*/  SHF.R.U32.HI R60, RZ, 0x8, R109 ;  /* 0x00000008ff3c7819 */ /* 0x000fe2000001166d */
[--C-:B------:R-:W-:Y:S01]  /*3a90*/  FADD R79, R79, -R7.reuse ;  /* 0x800000074f4f7221 */ /* 0x100fe20000000000 */
[----:B------:R0:W-:Y:S01]  /*3aa0*/  MUFU.EX2 R109, R59 ;  /* 0x0000003b006d7308 */ /* 0x0001e20000000800 */
[--C-:B------:R-:W-:Y:S01]  /*3ab0*/  FADD R67, R67, -R7.reuse ;  /* 0x8000000743437221 */ /* 0x100fe20000000000 */
[--C-:B------:R-:W-:Y:S01]  /*3ac0*/  FADD R72, R72, -R7.reuse ;  /* 0x8000000748487221 */ /* 0x100fe20000000000 */
[----:B------:R-:W-:Y:S01]  /*3ad0*/  LOP3.LUT R174, R252, 0x7f, RZ, 0xc0, !PT ;  /* 0x0000007ffcae7812 */ /* 0x000fe200078ec0ff */
[--C-:B------:R-:W-:Y:S01]  /*3ae0*/  FADD R73, R73, -R7.reuse ;  /* 0x8000000749497221 */ /* 0x100fe20000000000 */
[--C-:B------:R-:W-:Y:S01]  /*3af0*/  FADD R82, R82, -R7.reuse ;  /* 0x8000000752527221 */ /* 0x100fe20000000000 */
[--C-:B------:R-:W-:Y:S01]  /*3b00*/  FADD R87, R87, -R7.reuse ;  /* 0x8000000757577221 */ /* 0x100fe20000000000 */
[----:B------:R-:W-:Y:S01]  /*3b10*/  FADD R122, R83, -R7 ;  /* 0x80000007537a7221 */ /* 0x000fe20000000000 */
[----:B------:R-:W3:Y:S01]  /*3b20*/  LDL R175, [R1+0x60] ;  /* 0x0000600001af7983 */ /* 0x000ee20000100800 */
[----:B0-----:R-:W-:-:S04]  /*3b30*/  FMNMX R59, R154, R58, !PT ;  /* 0x0000003a9a3b7209 */ /* 0x001fc80007800000 */
[----:B------:R-:W-:-:S04]  /*3b40*/  FMNMX R59, R147, R59, !PT ;  /* 0x0000003b933b7209 */ /* 0x000fc80007800000 */
[----:B------:R-:W-:-:S04]  /*3b50*/  FMNMX R59, R140, R59, !PT ;  /* 0x0000003b8c3b7209 */ /* 0x000fc80007800000 */
[----:B------:R-:W-:Y:S02]  /*3b60*/  FMNMX R59, R133, R59, !PT ;  /* 0x0000003b853b7209 */ /* 0x000fe40007800000 */
[----:B------:R-:W-:Y:S02]  /*3b70*/  FSEL R125, R125, -INF , !P1 ;  /* 0xff8000007d7d7808 */ /* 0x000fe40004800000 */
[----:B------:R-:W-:Y:S01]  /*3b80*/  FMNMX R59, R126, R59, !PT ;  /* 0x0000003b7e3b7209 */ /* 0x000fe20007800000 */
[----:B------:R-:W-:Y:S01]  /*3b90*/  FMUL R57, R63, UR5 ;  /* 0x000000053f397c20 */ /* 0x000fe20008400000 */
[----:B------:R-:W-:Y:S02]  /*3ba0*/  LOP3.LUT P3, RZ, R60, 0x1, RZ, 0xc0, !PT ;  /* 0x000000013cff7812 */ /* 0x000fe4000786c0ff */
[----:B------:R-:W-:Y:S02]  /*3bb0*/  FSEL R121, R62, -INF , !P6 ;  /* 0xff8000003e797808 */ /* 0x000fe40007000000 */
[----:B------:R-:W-:Y:S01]  /*3bc0*/  FMNMX R59, R125, R59, !PT ;  /* 0x0000003b7d3b7209 */ /* 0x000fe20007800000 */
[----:B------:R-:W-:Y:S01]  /*3bd0*/  FMUL R58, R158, UR5 ;  /* 0x000000059e3a7c20 */ /* 0x000fe20008400000 */
[----:B------:R-:W-:-:S02]  /*3be0*/  FSEL R57, R57, -INF , !P3 ;  /* 0xff80000039397808 */ /* 0x000fc40005800000 */
[----:B------:R-:W-:Y:S01]  /*3bf0*/  FMNMX R62, R121, R59, !PT ;  /* 0x0000003b793e7209 */ /* 0x000fe20007800000 */
[----:B------:R-:W-:Y:S01]  /*3c00*/  FMUL R64, R64, 1.4426950216293334961 ;  /* 0x3fb8aa3b40407820 */ /* 0x000fe20000400000 */
[----:B------:R-:W-:Y:S01]  /*3c10*/  FMUL R60, R159, UR5 ;  /* 0x000000059f3c7c20 */ /* 0x000fe20008400000 */
[----:B------:R-:W-:Y:S02]  /*3c20*/  FSEL R58, R58, -INF , !P5 ;  /* 0xff8000003a3a7808 */ /* 0x000fe40006800000 */
[----:B------:R-:W-:Y:S01]  /*3c30*/  FMNMX R62, R57, R62, !PT ;  /* 0x0000003e393e7209 */ /* 0x000fe20007800000 */
[----:B------:R0:W-:Y:S01]  /*3c40*/  MUFU.EX2 R167, R64 ;  /* 0x0000004000a77308 */ /* 0x0001e20000000800 */
[----:B------:R-:W-:Y:S01]  /*3c50*/  FSEL R60, R60, -INF , !P2 ;  /* 0xff8000003c3c7808 */ /* 0x000fe20005000000 */
[----:B------:R-:W-:Y:S01]  /*3c60*/  FMUL R65, R65, 1.4426950216293334961 ;  /* 0x3fb8aa3b41417820 */ /* 0x000fe20000400000 */
[----:B------:R-:W-:Y:S01]  /*3c70*/  FMUL R63, R183, UR5 ;  /* 0x00000005b73f7c20 */ /* 0x000fe20008400000 */
[----:B------:R-:W-:-:S02]  /*3c80*/  FSEL R61, R61, -INF , !P4 ;  /* 0xff8000003d3d7808 */ /* 0x000fc40006000000 */
[----:B0-----:R-:W-:Y:S02]  /*3c90*/  FMNMX R64, R58, R62, !PT ;  /* 0x0000003e3a407209 */ /* 0x001fe40007800000 */
[----:B------:R0:W-:Y:S02]  /*3ca0*/  MUFU.EX2 R165, R65 ;  /* 0x0000004100a57308 */ /* 0x0001e40000000800 */
[----:B------:R-:W-:Y:S01]  /*3cb0*/  FMNMX R64, R60, R64, !PT ;  /* 0x000000403c407209 */ /* 0x000fe20007800000 */
[----:B------:R-:W-:Y:S01]  /*3cc0*/  FMUL R56, R56, 1.4426950216293334961 ;  /* 0x3fb8aa3b38387820 */ /* 0x000fe20000400000 */
[----:B------:R-:W-:Y:S01]  /*3cd0*/  FSEL R63, R63, -INF , P0 ;  /* 0xff8000003f3f7808 */ /* 0x000fe20000000000 */
[----:B------:R-:W-:Y:S01]  /*3ce0*/  FMUL R69, R69, 1.4426950216293334961 ;  /* 0x3fb8aa3b45457820 */ /* 0x000fe20000400000 */
[----:B0-----:R-:W-:Y:S02]  /*3cf0*/  FMNMX R65, R61, R64, !PT ;  /* 0x000000403d417209 */ /* 0x001fe40007800000 */
[----:B------:R0:W-:Y:S02]  /*3d00*/  MUFU.EX2 R64, R56 ;  /* 0x0000003800407308 */ /* 0x0001e40000000800 */
[----:B0-----:R-:W-:-:S06]  /*3d10*/  FMNMX R56, R63, R65, !PT ;  /* 0x000000413f387209 */ /* 0x001fcc0007800000 */
[----:B------:R0:W-:Y:S02]  /*3d20*/  MUFU.EX2 R170, R69 ;  /* 0x0000004500aa7308 */ /* 0x0001e40000000800 */
[----:B0-----:R-:W0:Y:S01]  /*3d30*/  SHFL.BFLY PT, R69, R56, 0x2, 0x1f ;  /* 0x0c401f0038457f89 */ /* 0x001e2200000e0000 */
[----:B------:R-:W-:Y:S02]  /*3d40*/  FMUL R65, R79, 1.4426950216293334961 ;  /* 0x3fb8aa3b4f417820 */ /* 0x000fe40000400000 */
[----:B------:R-:W1:Y:S01]  /*3d50*/  S2R R79, SR_TID.X ;  /* 0x00000000004f7919 */ /* 0x000e620000002100 */
[----:B------:R-:W-:-:S04]  /*3d60*/  FMUL R67, R67, 1.4426950216293334961 ;  /* 0x3fb8aa3b43437820 */ /* 0x000fc80000400000 */
[----:B------:R4:W-:Y:S02]  /*3d70*/  MUFU.EX2 R164, R67 ;  /* 0x0000004300a47308 */ /* 0x0009e40000000800 */
[----:B----4-:R-:W-:Y:S01]  /*3d80*/  FADD R67, R78, -R7 ;  /* 0x800000074e437221 */ /* 0x010fe20000000000 */
[----:B0-----:R-:W-:-:S05]  /*3d90*/  FMNMX R56, R56, R69, !PT ;  /* 0x0000004538387209 */ /* 0x001fca0007800000 */
[----:B------:R-:W0:Y:S01]  /*3da0*/  SHFL.BFLY PT, R78, R56, 0x1, 0x1f ;  /* 0x0c201f00384e7f89 */ /* 0x000e2200000e0000 */
[----:B------:R-:W-:Y:S01]  /*3db0*/  FMUL R72, R72, 1.4426950216293334961 ;  /* 0x3fb8aa3b48487820 */ /* 0x000fe20000400000 */
[----:B------:R-:W-:Y:S01]  /*3dc0*/  IMAD.SHL.U32 R174, R174, 0x2, RZ ;  /* 0x00000002aeae7824 */ /* 0x000fe200078e00ff */
[----:B------:R-:W-:Y:S01]  /*3dd0*/  BAR.SYNC.DEFER_BLOCKING 0x0 ;  /* 0x0000000000007b1d */ /* 0x000fe20000010000 */
[----:B------:R-:W-:Y:S01]  /*3de0*/  FMUL R73, R73, 1.4426950216293334961 ;  /* 0x3fb8aa3b49497820 */ /* 0x000fe20000400000 */
[----:B------:R-:W-:Y:S01]  /*3df0*/  FMUL R82, R82, 1.4426950216293334961 ;  /* 0x3fb8aa3b52527820 */ /* 0x000fe20000400000 */
[----:B-1----:R-:W-:-:S03]  /*3e00*/  LOP3.LUT R127, R79, 0x7, RZ, 0xc0, !PT ;  /* 0x000000074f7f7812 */ /* 0x002fc600078ec0ff */
[----:B------:R1:W-:Y:S01]  /*3e10*/  MUFU.EX2 R156, R72 ;  /* 0x00000048009c7308 */ /* 0x0003e20000000800 */
[----:B------:R-:W-:Y:S01]  /*3e20*/  FADD R83, -R7, R193 ;  /* 0x000000c107537221 */ /* 0x000fe20000000100 */
[----:B------:R-:W-:-:S06]  /*3e30*/  FMUL R87, R87, 1.4426950216293334961 ;  /* 0x3fb8aa3b57577820 */ /* 0x000fcc0000400000 */
[----:B------:R4:W-:Y:S01]  /*3e40*/  MUFU.EX2 R157, R73 ;  /* 0x00000049009d7308 */ /* 0x0009e20000000800 */
[C---:B-1----:R-:W-:Y:S01]  /*3e50*/  IMAD.SHL.U32 R72, R79.reuse, 0x2, RZ ;  /* 0x000000024f487824 */ /* 0x042fe200078e00ff */
[----:B------:R-:W-:Y:S01]  /*3e60*/  LOP3.LUT R79, R79, 0x7f, RZ, 0xc0, !PT ;  /* 0x0000007f4f4f7812 */ /* 0x000fe200078ec0ff */
[----:B------:R-:W-:Y:S01]  /*3e70*/  FMUL R83, R83, 1.4426950216293334961 ;  /* 0x3fb8aa3b53537820 */ /* 0x000fe20000400000 */
[----:B0-----:R-:W-:-:S04]  /*3e80*/  FMNMX R56, R56, R78, !PT ;  /* 0x0000004e38387209 */ /* 0x001fc80007800000 */
[----:B------:R0:W-:Y:S01]  /*3e90*/  MUFU.EX2 R59, R82 ;  /* 0x00000052003b7308 */ /* 0x0001e20000000800 */
[C---:B----4-:R-:W-:Y:S02]  /*3ea0*/  LOP3.LUT R73, R174.reuse, 0x10, RZ, 0x3c, !PT ;  /* 0x00000010ae497812 */ /* 0x050fe400078e3cff */
[C---:B------:R-:W-:Y:S01]  /*3eb0*/  LOP3.LUT R78, R174.reuse, 0x30, RZ, 0x3c, !PT ;  /* 0x00000030ae4e7812 */ /* 0x040fe200078e3cff */
[----:B------:R-:W-:Y:S01]  /*3ec0*/  STS.U16 [R174+UR6], R95 ;  /* 0x0000005fae007988 */ /* 0x000fe20008000406 */
[----:B------:R-:W-:Y:S01]  /*3ed0*/  IMAD.SHL.U32 R79, R79, 0x2, RZ ;  /* 0x000000024f4f7824 */ /* 0x000fe200078e00ff */
[C---:B0-----:R-:W-:Y:S02]  /*3ee0*/  LOP3.LUT R82, R174.reuse, 0x20, RZ, 0x3c, !PT ;  /* 0x00000020ae527812 */ /* 0x041fe400078e3cff */
[----:B------:R-:W-:Y:S01]  /*3ef0*/  STS.U16 [R174+UR6+0x800], R94 ;  /* 0x0008005eae007988 */ /* 0x000fe20008000406 */
[----:B------:R0:W-:Y:S03]  /*3f00*/  MUFU.EX2 R62, R87 ;  /* 0x00000057003e7308 */ /* 0x0001e60000000800 */
[----:B------:R-:W-:Y:S04]  /*3f10*/  STS.U16 [R174+UR6+0x1000], R178 ;  /* 0x001000b2ae007988 */ /* 0x000fe80008000406 */
[----:B------:R-:W-:Y:S01]  /*3f20*/  STS.U16 [R174+UR6+0x1800], R173 ;  /* 0x001800adae007988 */ /* 0x000fe20008000406 */
[----:B0-----:R-:W-:-:S03]  /*3f30*/  LOP3.LUT R87, R174, 0x40, RZ, 0x3c, !PT ;  /* 0x00000040ae577812 */ /* 0x001fc600078e3cff */
[----:B------:R-:W-:Y:S04]  /*3f40*/  STS.U16 [R73+UR6+0x100], R172 ;  /* 0x000100ac49007988 */ /* 0x000fe80008000406 */
[----:B-----5:R-:W-:Y:S04]  /*3f50*/  STS.U16 [R73+UR6+0x900], R169 ;  /* 0x000900a949007988 */ /* 0x020fe80008000406 */
[----:B------:R-:W-:Y:S04]  /*3f60*/  STS.U16 [R73+UR6+0x1100], R179 ;  /* 0x001100b349007988 */ /* 0x000fe80008000406 */
[----:B--2---:R-:W-:Y:S04]  /*3f70*/  STS.U16 [R73+UR6+0x1900], R214 ;  /* 0x001900d649007988 */ /* 0x004fe80008000406 */
[----:B------:R-:W-:Y:S04]  /*3f80*/  STS.U16 [R82+UR6+0x200], R114 ;  /* 0x0002007252007988 */ /* 0x000fe80008000406 */
[----:B------:R-:W-:Y:S04]  /*3f90*/  STS.U16 [R82+UR6+0xa00], R74 ;  /* 0x000a004a52007988 */ /* 0x000fe80008000406 */
[----:B------:R-:W-:Y:S04]  /*3fa0*/  STS.U16 [R82+UR6+0x1200], R180 ;  /* 0x001200b452007988 */ /* 0x000fe80008000406 */
[----:B------:R0:W-:Y:S04]  /*3fb0*/  STS.U16 [R82+UR6+0x1a00], R216 ;  /* 0x001a00d852007988 */ /* 0x0001e80008000406 */
[----:B------:R1:W-:Y:S01]  /*3fc0*/  STS.U16 [R78+UR6+0xb00], R75 ;  /* 0x000b004b4e007988 */ /* 0x0003e20008000406 */
[----:B0-----:R-:W-:-:S02]  /*3fd0*/  LOP3.LUT R82, R174, 0x50, RZ, 0x3c, !PT ;  /* 0x00000050ae527812 */ /* 0x001fc400078e3cff */
[----:B------:R-:W-:Y:S01]  /*3fe0*/  LOP3.LUT R174, R174, 0x60, RZ, 0x3c, !PT ;  /* 0x00000060aeae7812 */ /* 0x000fe200078e3cff */
[----:B-1----:R0:W-:Y:S01]  /*3ff0*/  MUFU.EX2 R75, R83 ;  /* 0x00000053004b7308 */ /* 0x0021e20000000800 */
[----:B------:R1:W-:Y:S04]  /*4000*/  STS.U16 [R78+UR6+0x300], R107 ;  /* 0x0003006b4e007988 */ /* 0x0003e80008000406 */
[----:B------:R-:W-:Y:S01]  /*4010*/  STS.U16 [R78+UR6+0x1300], R181 ;  /* 0x001300b54e007988 */ /* 0x000fe20008000406 */
[----:B0-----:R-:W-:-:S03]  /*4020*/  LOP3.LUT R83, R79, 0x70, RZ, 0x3c, !PT ;  /* 0x000000704f537812 */ /* 0x001fc600078e3cff */
        /* <DEDUP_REMOVED lines=8> */
[----:B------:R0:W-:Y:S04]  /*40b0*/  STS.U16 [R82+UR6+0x1d00], R223 ;  /* 0x001d00df52007988 */ /* 0x0001e80008000406 */
[----:B------:R-:W-:Y:S04]  /*40c0*/  STS.U16 [R174+UR6+0x600], R101 ;  /* 0x00060065ae007988 */ /* 0x000fe80008000406 */
[----:B------:R-:W-:Y:S04]  /*40d0*/  STS.U16 [R174+UR6+0xe00], R106 ;  /* 0x000e006aae007988 */ /* 0x000fe80008000406 */
[----:B------:R-:W-:Y:S04]  /*40e0*/  STS.U16 [R174+UR6+0x1600], R221 ;  /* 0x001600ddae007988 */ /* 0x000fe80008000406 */
[----:B---3--:R2:W-:Y:S04]  /*40f0*/  STS.U16 [R174+UR6+0x1e00], R120 ;  /* 0x001e0078ae007988 */ /* 0x0085e80008000406 */
[----:B------:R3:W-:Y:S04]  /*4100*/  STS.U16 [R83+UR6+0x700], R100 ;  /* 0x0007006453007988 */ /* 0x0007e80008000406 */
[----:B------:R-:W-:Y:S04]  /*4110*/  STS.U16 [R83+UR6+0xf00], R177 ;  /* 0x000f00b153007988 */ /* 0x000fe80008000406 */
[----:B------:R-:W-:Y:S04]  /*4120*/  STS.U16 [R83+UR6+0x1700], R224 ;  /* 0x001700e053007988 */ /* 0x000fe80008000406 */
[----:B------:R-:W-:Y:S01]  /*4130*/  STS.U16 [R83+UR6+0x1f00], R225 ;  /* 0x001f00e153007988 */ /* 0x000fe20008000406 */
[----:B------:R-:W-:Y:S01]  /*4140*/  FMNMX R56, R56, R192, !PT ;  /* 0x000000c038387209 */ /* 0x000fe20007800000 */
[----:B------:R-:W-:Y:S01]  /*4150*/  FADD R112, R112, -R7 ;  /* 0x8000000770707221 */ /* 0x000fe20000000000 */
[----:B------:R-:W-:-:S03]  /*4160*/  IMAD R127, R127, 0x110, RZ ;  /* 0x000001107f7f7824 */ /* 0x000fc600078e02ff */
[--C-:B------:R-:W-:Y:S01]  /*4170*/  FADD R76, R76, -R56.reuse ;  /* 0x800000384c4c7221 */ /* 0x100fe20000000000 */
[----:B------:R-:W-:Y:S01]  /*4180*/  FADD R77, R77, -R56 ;  /* 0x800000384d4d7221 */ /* 0x000fe20000000000 */
[----:B------:R-:W-:Y:S01]  /*4190*/  FMUL R112, R112, 1.4426950216293334961 ;  /* 0x3fb8aa3b70707820 */ /* 0x000fe20000400000 */
[--C-:B------:R-:W-:Y:S01]  /*41a0*/  FADD R110, R110, -R7.reuse ;  /* 0x800000076e6e7221 */ /* 0x100fe20000000000 */
[----:B------:R-:W-:Y:S01]  /*41b0*/  FMUL R76, R76, 1.4426950216293334961 ;  /* 0x3fb8aa3b4c4c7820 */ /* 0x000fe20000400000 */
[----:B------:R-:W-:Y:S01]  /*41c0*/  FMUL R77, R77, 1.4426950216293334961 ;  /* 0x3fb8aa3b4d4d7820 */ /* 0x000fe20000400000 */
[----:B------:R-:W-:Y:S01]  /*41d0*/  LOP3.LUT R127, R127, 0x30, R72, 0x78, !PT ;  /* 0x000000307f7f7812 */ /* 0x000fe200078e7848 */
[--C-:B------:R-:W-:Y:S01]  /*41e0*/  FADD R85, R85, -R56.reuse ;  /* 0x8000003855557221 */ /* 0x100fe20000000000 */
[----:B------:R-:W-:Y:S01]  /*41f0*/  MUFU.EX2 R73, R112 ;  /* 0x0000007000497308 */ /* 0x000fe20000000800 */
[----:B------:R-:W-:Y:S01]  /*4200*/  FMUL R110, R110, 1.4426950216293334961 ;  /* 0x3fb8aa3b6e6e7820 */ /* 0x000fe20000400000 */
[----:B------:R-:W-:Y:S01]  /*4210*/  FADD R111, R111, -R7 ;  /* 0x800000076f6f7221 */ /* 0x000fe20000000000 */
[----:B------:R-:W-:Y:S01]  /*4220*/  FMUL R85, R85, 1.4426950216293334961 ;  /* 0x3fb8aa3b55557820 */ /* 0x000fe20000400000 */
[----:B------:R-:W-:-:S04]  /*4230*/  FADD R84, R84, -R56 ;  /* 0x8000003854547221 */ /* 0x000fc80000000000 */
[----:B-1----:R-:W-:Y:S01]  /*4240*/  MUFU.EX2 R107, R76 ;  /* 0x0000004c006b7308 */ /* 0x002fe20000000800 */
[----:B------:R-:W-:Y:S01]  /*4250*/  FMUL R69, R111, 1.4426950216293334961 ;  /* 0x3fb8aa3b6f457820 */ /* 0x000fe20000400000 */
[----:B------:R-:W-:Y:S01]  /*4260*/  FADD R124, R86, -R7 ;  /* 0x80000007567c7221 */ /* 0x000fe20000000000 */
[----:B------:R-:W-:-:S05]  /*4270*/  FMUL R111, R84, 1.4426950216293334961 ;  /* 0x3fb8aa3b546f7820 */ /* 0x000fca0000400000 */
[----:B------:R1:W4:Y:S01]  /*4280*/  MUFU.EX2 R112, R77 ;  /* 0x0000004d00707308 */ /* 0x0003220000000800 */
[----:B------:R-:W-:Y:S01]  /*4290*/  BAR.SYNC.DEFER_BLOCKING 0x0 ;  /* 0x0000000000007b1d */ /* 0x000fe20000010000 */
[----:B0-----:R-:W-:-:S06]  /*42a0*/  FADD R82, -R56, R192 ;  /* 0x000000c038527221 */ /* 0x001fcc0000000100 */
[----:B------:R-:W-:Y:S01]  /*42b0*/  MUFU.EX2 R74, R110 ;  /* 0x0000006e004a7308 */ /* 0x000fe20000000800 */
[--C-:B------:R-:W-:Y:S01]  /*42c0*/  FADD R89, R89, -R56.reuse ;  /* 0x8000003859597221 */ /* 0x100fe20000000000 */
[----:B------:R-:W-:-:S06]  /*42d0*/  FADD R80, R80, -R56 ;  /* 0x8000003850507221 */ /* 0x000fcc0000000000 */
[----:B------:R0:W-:Y:S01]  /*42e0*/  MUFU.EX2 R110, R85 ;  /* 0x00000055006e7308 */ /* 0x0001e20000000800 */
[----:B-1----:R-:W1:Y:S04]  /*42f0*/  LDSM.16.M88.4 R76, [R127+UR6+0x800] ;  /* 0x000800067f4c783b */ /* 0x002e680008000200 */
[----:B0-----:R-:W0:Y:S01]  /*4300*/  LDSM.16.M88.4 R84, [R127+UR6] ;  /* 0x000000067f54783b */ /* 0x001e220008000200 */
[----:B--2---:R-:W-:Y:S01]  /*4310*/  FMUL R120, R82, 1.4426950216293334961 ;  /* 0x3fb8aa3b52787820 */ /* 0x004fe20000400000 */
[--C-:B------:R-:W-:Y:S01]  /*4320*/  FADD R93, R93, -R7.reuse ;  /* 0x800000075d5d7221 */ /* 0x100fe20000000000 */
[--C-:B------:R-:W-:Y:S01]  /*4330*/  FADD R91, R91, -R7.reuse ;  /* 0x800000075b5b7221 */ /* 0x100fe20000000000 */
[----:B------:R-:W-:Y:S01]  /*4340*/  FADD R90, R90, -R7 ;  /* 0x800000075a5a7221 */ /* 0x000fe20000000000 */
[----:B------:R-:W-:Y:S01]  /*4350*/  FMUL R163, R89, 1.4426950216293334961 ;  /* 0x3fb8aa3b59a37820 */ /* 0x000fe20000400000 */
[----:B------:R-:W-:Y:S01]  /*4360*/  FMUL R159, R80, 1.4426950216293334961 ;  /* 0x3fb8aa3b509f7820 */ /* 0x000fe20000400000 */
[----:B------:R-:W-:Y:S01]  /*4370*/  FADD R89, R81, -R56 ;  /* 0x8000003851597221 */ /* 0x000fe20000000000 */
[----:B------:R-:W-:Y:S01]  /*4380*/  MUFU.EX2 R171, R171 ;  /* 0x000000ab00ab7308 */ /* 0x000fe20000000800 */
[----:B------:R-:W2:Y:S01]  /*4390*/  LDSM.16.M88.4 R80, [R127+UR6+0x1000] ;  /* 0x001000067f50783b */ /* 0x000ea20008000200 */
[----:B------:R-:W-:Y:S01]  /*43a0*/  FMUL R93, R93, 1.4426950216293334961 ;  /* 0x3fb8aa3b5d5d7820 */ /* 0x000fe20000400000 */
[----:B------:R-:W-:Y:S01]  /*43b0*/  FMUL R91, R91, 1.4426950216293334961 ;  /* 0x3fb8aa3b5b5b7820 */ /* 0x000fe20000400000 */
[----:B------:R-:W-:-:S04]  /*43c0*/  FMUL R90, R90, 1.4426950216293334961 ;  /* 0x3fb8aa3b5a5a7820 */ /* 0x000fc80000400000 */
[----:B------:R-:W-:Y:S01]  /*43d0*/  MUFU.EX2 R111, R111 ;  /* 0x0000006f006f7308 */ /* 0x000fe20000000800 */
[----:B------:R-:W-:Y:S01]  /*43e0*/  FADD R71, R71, -R7 ;  /* 0x8000000747477221 */ /* 0x000fe20000000000 */
[----:B------:R-:W-:-:S06]  /*43f0*/  FMUL R158, R89, 1.4426950216293334961 ;  /* 0x3fb8aa3b599e7820 */ /* 0x000fcc0000400000 */
[----:B------:R-:W5:Y:S01]  /*4400*/  MUFU.EX2 R120, R120 ;  /* 0x0000007800787308 */ /* 0x000f620000000800 */
[--C-:B------:R-:W-:Y:S01]  /*4410*/  FADD R66, R66, -R7.reuse ;  /* 0x8000000742427221 */ /* 0x100fe20000000000 */
[----:B------:R-:W-:Y:S01]  /*4420*/  FADD R92, R92, -R7 ;  /* 0x800000075c5c7221 */ /* 0x000fe20000000000 */
[----:B------:R-:W-:-:S05]  /*4430*/  FMUL R71, R71, 1.4426950216293334961 ;  /* 0x3fb8aa3b47477820 */ /* 0x000fca0000400000 */
[----:B------:R3:W-:Y:S01]  /*4440*/  MUFU.EX2 R152, R93 ;  /* 0x0000005d00987308 */ /* 0x0007e20000000800 */
[----:B------:R-:W-:Y:S01]  /*4450*/  FMUL R66, R66, 1.4426950216293334961 ;  /* 0x3fb8aa3b42427820 */ /* 0x000fe20000400000 */
[----:B------:R-:W-:-:S06]  /*4460*/  FADD R113, R113, -R7 ;  /* 0x8000000771717221 */ /* 0x000fcc0000000000 */
[----:B------:R-:W-:Y:S01]  /*4470*/  MUFU.EX2 R134, R91 ;  /* 0x0000005b00867308 */ /* 0x000fe20000000800 */
[----:B---3--:R-:W-:Y:S01]  /*4480*/  FADD R93, R88, -R56 ;  /* 0x80000038585d7221 */ /* 0x008fe20000000000 */
[----:B------:R-:W-:-:S06]  /*4490*/  FMUL R92, R92, 1.4426950216293334961 ;  /* 0x3fb8aa3b5c5c7820 */ /* 0x000fcc0000400000 */
[----:B------:R3:W-:Y:S01]  /*44a0*/  MUFU.EX2 R135, R90 ;  /* 0x0000005a00877308 */ /* 0x0007e20000000800 */
[--C-:B------:R-:W-:Y:S01]  /*44b0*/  FADD R97, R97, -R7.reuse ;  /* 0x8000000761617221 */ /* 0x100fe20000000000 */
[----:B---3--:R-:W3:Y:S06]  /*44c0*/  LDSM.16.M88.4 R88, [R127+UR6+0x1800] ;  /* 0x001800067f58783b */ /* 0x008eec0008000200 */
[----:B------:R1:W-:Y:S01]  /*44d0*/  MUFU.EX2 R160, R71 ;  /* 0x0000004700a07308 */ /* 0x0003e20000000800 */
[----:B------:R-:W-:Y:S01]  /*44e0*/  FADD R68, R68, -R7 ;  /* 0x8000000744447221 */ /* 0x000fe20000000000 */
[----:B------:R-:W-:Y:S01]  /*44f0*/  FMUL R114, R93, 1.4426950216293334961 ;  /* 0x3fb8aa3b5d727820 */ /* 0x000fe20000400000 */
[----:B----4-:R-:W-:Y:S01]  /*4500*/  F2FP.F16.F32.PACK_AB R93, R112, R107 ;  /* 0x0000006b705d723e */ /* 0x010fe200000000ff */
[C---:B-----5:R-:W-:Y:S01]  /*4510*/  FMUL R98, R120.reuse, R138 ;  /* 0x0000008a78627220 */ /* 0x060fe20000400000 */
[----:B------:R-:W-:Y:S01]  /*4520*/  F2FP.F16.F32.PACK_AB R94, R109, R167 ;  /* 0x000000a76d5e723e */ /* 0x000fe200000000ff */
[----:B------:R-:W-:-:S02]  /*4530*/  FMUL R99, R120, R139 ;  /* 0x0000008b78637220 */ /* 0x000fc40000400000 */
[----:B------:R4:W5:Y:S01]  /*4540*/  MUFU.EX2 R166, R66 ;  /* 0x0000004200a67308 */ /* 0x0009620000000800 */
[----:B-1----:R-:W-:Y:S01]  /*4550*/  FMUL R71, R113, 1.4426950216293334961 ;  /* 0x3fb8aa3b71477820 */ /* 0x002fe20000400000 */
[----:B------:R-:W-:Y:S01]  /*4560*/  FADD R113, R96, -R56 ;  /* 0x8000003860717221 */ /* 0x000fe20000000000 */
[----:B------:R-:W-:Y:S01]  /*4570*/  F2FP.F16.F32.PACK_AB R95, R111, R110 ;  /* 0x0000006e6f5f723e */ /* 0x000fe200000000ff */
[----:B------:R-:W-:-:S04]  /*4580*/  FMUL R96, R75, R136 ;  /* 0x000000884b607220 */ /* 0x000fc80000400000 */
[----:B------:R1:W-:Y:S01]  /*4590*/  MUFU.EX2 R145, R92 ;  /* 0x0000005c00917308 */ /* 0x0003e20000000800 */
[----:B----4-:R-:W-:Y:S01]  /*45a0*/  FMUL R66, R97, 1.4426950216293334961 ;  /* 0x3fb8aa3b61427820 */ /* 0x010fe20000400000 */
[C---:B------:R-:W-:Y:S01]  /*45b0*/  FMUL R97, R75.reuse, R137 ;  /* 0x000000894b617220 */ /* 0x040fe20000400000 */
[----:B------:R-:W-:Y:S01]  /*45c0*/  FMUL R68, R68, 1.4426950216293334961 ;  /* 0x3fb8aa3b44447820 */ /* 0x000fe20000400000 */
[----:B------:R-:W-:Y:S01]  /*45d0*/  FMUL R100, R75, R148 ;  /* 0x000000944b647220 */ /* 0x000fe20000400000 */
[----:B-1----:R-:W-:Y:S01]  /*45e0*/  F2FP.F16.F32.PACK_AB R92, R171, R170 ;  /* 0x000000aaab5c723e */ /* 0x002fe200000000ff */
[----:B------:R-:W-:Y:S01]  /*45f0*/  FMUL R101, R75, R149 ;  /* 0x000000954b657220 */ /* 0x000fe20000400000 */
[C---:B------:R-:W-:Y:S01]  /*4600*/  FMUL R102, R120.reuse, R150 ;  /* 0x0000009678667220 */ /* 0x040fe20000400000 */
[----:B------:R-:W-:Y:S01]  /*4610*/  FMUL R103, R120, R151 ;  /* 0x0000009778677220 */ /* 0x000fe20000400000 */
[----:B------:R1:W4:Y:S03]  /*4620*/  MUFU.EX2 R162, R68 ;  /* 0x0000004400a27308 */ /* 0x0003260000000800 */
[----:B------:R-:W-:Y:S01]  /*4630*/  HMMA.16816.F32 R96, R92, R76, R96 ;  /* 0x0000004c5c60723c */ /* 0x000fe20000001860 */
[----:B------:R-:W-:Y:S01]  /*4640*/  FADD R106, R170, R171 ;  /* 0x000000abaa6a7221 */ /* 0x000fe20000000000 */
[----:B------:R-:W-:-:S03]  /*4650*/  FADD R104, R104, -R56 ;  /* 0x8000003868687221 */ /* 0x000fc60000000000 */
[----:B------:R-:W-:Y:S01]  /*4660*/  MUFU.EX2 R163, R163 ;  /* 0x000000a300a37308 */ /* 0x000fe20000000800 */
[----:B0-----:R-:W-:Y:S07]  /*4670*/  HMMA.16816.F32 R100, R92, R84, R100 ;  /* 0x000000545c64723c */ /* 0x001fee0000001864 */
[----:B------:R-:W0:Y:S01]  /*4680*/  MUFU.EX2 R159, R159 ;  /* 0x0000009f009f7308 */ /* 0x000e220000000800 */
[----:B------:R-:W-:-:S07]  /*4690*/  FADD R85, R107, R112 ;  /* 0x000000706b557221 */ /* 0x000fce0000000000 */
[----:B------:R-:W-:Y:S01]  /*46a0*/  MUFU.EX2 R158, R158 ;  /* 0x0000009e009e7308 */ /* 0x000fe20000000800 */
[----:B------:R-:W-:-:S07]  /*46b0*/  FADD R112, R167, R106 ;  /* 0x0000006aa7707221 */ /* 0x000fce0000000000 */
[----:B------:R4:W3:Y:S01]  /*46c0*/  MUFU.EX2 R148, R114 ;  /* 0x0000007200947308 */ /* 0x0008e20000000800 */
[----:B------:R-:W-:Y:S01]  /*46d0*/  FADD R77, R105, -R56 ;  /* 0x80000038694d7221 */ /* 0x000fe20000000000 */
[----:B------:R-:W-:Y:S01]  /*46e0*/  FMUL R84, R104, 1.4426950216293334961 ;  /* 0x3fb8aa3b68547820 */ /* 0x000fe20000400000 */
[C---:B------:R-:W-:Y:S01]  /*46f0*/  FMUL R104, R75.reuse, R116 ;  /* 0x000000744b687220 */ /* 0x040fe20000400000 */
[----:B------:R-:W-:Y:S01]  /*4700*/  FMUL R105, R75, R117 ;  /* 0x000000754b697220 */ /* 0x000fe20000400000 */
[C---:B------:R-:W-:Y:S01]  /*4710*/  FMUL R106, R120.reuse, R118 ;  /* 0x00000076786a7220 */ /* 0x040fe20000400000 */
[----:B------:R-:W-:Y:S01]  /*4720*/  FMUL R107, R120, R119 ;  /* 0x00000077786b7220 */ /* 0x000fe20000400000 */
[--C-:B------:R-:W-:Y:S01]  /*4730*/  FADD R70, R70, -R7.reuse ;  /* 0x8000000746467221 */ /* 0x100fe20000000000 */
[--C-:B------:R-:W-:Y:S01]  /*4740*/  FADD R115, R115, -R7.reuse ;  /* 0x8000000773737221 */ /* 0x100fe20000000000 */
[----:B------:R-:W-:Y:S01]  /*4750*/  FMUL R113, R113, 1.4426950216293334961 ;  /* 0x3fb8aa3b71717820 */ /* 0x000fe20000400000 */
[----:B------:R-:W-:Y:S01]  /*4760*/  FADD R132, R132, -R7 ;  /* 0x8000000784847221 */ /* 0x000fe20000000000 */
[----:B------:R-:W-:Y:S01]  /*4770*/  FMUL R70, R70, 1.4426950216293334961 ;  /* 0x3fb8aa3b46467820 */ /* 0x000fe20000400000 */
[----:B------:R-:W-:Y:S01]  /*4780*/  FADD R110, R110, R85 ;  /* 0x000000556e6e7221 */ /* 0x000fe20000000000 */
[----:B------:R-:W-:Y:S01]  /*4790*/  FADD R76, R109, R112 ;  /* 0x000000706d4c7221 */ /* 0x000fe20000000000 */
[----:B--2---:R-:W-:Y:S01]  /*47a0*/  HMMA.16816.F32 R104, R92, R80, R104 ;  /* 0x000000505c68723c */ /* 0x004fe20000001868 */
[----:B-1----:R-:W-:Y:S01]  /*47b0*/  FMUL R68, R115, 1.4426950216293334961 ;  /* 0x3fb8aa3b73447820 */ /* 0x002fe20000400000 */
[----:B------:R0:W-:Y:S01]  /*47c0*/  MUFU.EX2 R136, R113 ;  /* 0x0000007100887308 */ /* 0x0001e20000000800 */
[C---:B------:R-:W-:Y:S01]  /*47d0*/  FMUL R128, R75.reuse, R128 ;  /* 0x000000804b807220 */ /* 0x040fe20000400000 */
[----:B------:R-:W-:Y:S01]  /*47e0*/  FMUL R129, R75, R129 ;  /* 0x000000814b817220 */ /* 0x000fe20000400000 */
[C---:B------:R-:W-:Y:S01]  /*47f0*/  FMUL R130, R120.reuse, R130 ;  /* 0x0000008278827220 */ /* 0x040fe20000400000 */
[----:B------:R-:W-:Y:S01]  /*4800*/  FMUL R131, R120, R131 ;  /* 0x0000008378837220 */ /* 0x000fe20000400000 */
[----:B-----5:R-:W-:Y:S01]  /*4810*/  F2FP.F16.F32.PACK_AB R112, R165, R166 ;  /* 0x000000a6a570723e */ /* 0x020fe200000000ff */
[----:B------:R-:W-:Y:S01]  /*4820*/  FMUL R117, R77, 1.4426950216293334961 ;  /* 0x3fb8aa3b4d757820 */ /* 0x000fe20000400000 */
[----:B----4-:R-:W-:Y:S01]  /*4830*/  F2FP.F16.F32.PACK_AB R114, R164, R162 ;  /* 0x000000a2a472723e */ /* 0x010fe200000000ff */
[----:B------:R1:W2:Y:S01]  /*4840*/  MUFU.EX2 R161, R70 ;  /* 0x0000004600a17308 */ /* 0x0002a20000000800 */
[----:B0-----:R-:W-:-:S02]  /*4850*/  F2FP.F16.F32.PACK_AB R113, R159, R163 ;  /* 0x000000a39f71723e */ /* 0x001fc400000000ff */
[----:B---3--:R-:W-:Y:S01]  /*4860*/  F2FP.F16.F32.PACK_AB R115, R148, R158 ;  /* 0x0000009e9473723e */ /* 0x008fe200000000ff */
[----:B------:R-:W-:Y:S01]  /*4870*/  FADD R77, R111, R110 ;  /* 0x0000006e6f4d7221 */ /* 0x000fe20000000000 */
[----:B------:R-:W-:Y:S01]  /*4880*/  FADD R76, R166, R76 ;  /* 0x0000004ca64c7221 */ /* 0x000fe20000000000 */
[----:B-1----:R-:W-:Y:S01]  /*4890*/  FMUL R70, R132, 1.4426950216293334961 ;  /* 0x3fb8aa3b84467820 */ /* 0x002fe20000400000 */
[----:B------:R-:W-:Y:S01]  /*48a0*/  LOP3.LUT R132, R127, 0x40, RZ, 0x3c, !PT ;  /* 0x000000407f847812 */ /* 0x000fe200078e3cff */
[----:B------:R-:W-:Y:S01]  /*48b0*/  HMMA.16816.F32 R92, R92, R88, R128 ;  /* 0x000000585c5c723c */ /* 0x000fe20000001880 */
[----:B------:R-:W-:-:S05]  /*48c0*/  FADD R165, R165, R76 ;  /* 0x0000004ca5a57221 */ /* 0x000fca0000000000 */
[C---:B------:R-:W-:Y:S01]  /*48d0*/  HMMA.16816.F32 R96, R112.reuse, R78, R96 ;  /* 0x0000004e7060723c */ /* 0x040fe20000001860 */
[----:B------:R-:W-:Y:S02]  /*48e0*/  FADD R88, R163, R77 ;  /* 0x0000004da3587221 */ /* 0x000fe40000000000 */
[----:B------:R-:W0:Y:S01]  /*48f0*/  LDSM.16.M88.4 R76, [R132+UR6+0x1000] ;  /* 0x00100006844c783b */ /* 0x000e220008000200 */
[----:B------:R-:W-:Y:S01]  /*4900*/  FADD R80, R108, -R56 ;  /* 0x800000386c507221 */ /* 0x000fe20000000000 */
[----:B------:R1:W3:Y:S01]  /*4910*/  MUFU.EX2 R116, R84 ;  /* 0x0000005400747308 */ /* 0x0002e20000000800 */
[----:B------:R-:W-:Y:S01]  /*4920*/  HMMA.16816.F32 R100, R112, R86, R100 ;  /* 0x000000567064723c */ /* 0x000fe20000001864 */
[----:B------:R-:W4:Y:S01]  /*4930*/  LDSM.16.M88.4 R108, [R132+UR6] ;  /* 0x00000006846c783b */ /* 0x000f220008000200 */
[----:B------:R-:W-:-:S03]  /*4940*/  FMUL R80, R80, 1.4426950216293334961 ;  /* 0x3fb8aa3b50507820 */ /* 0x000fc60000400000 */
[----:B-1----:R-:W1:Y:S02]  /*4950*/  LDSM.16.M88.4 R84, [R132+UR6+0x800] ;  /* 0x000800068454783b */ /* 0x002e640008000200 */
[----:B------:R5:W-:Y:S01]  /*4960*/  MUFU.EX2 R118, R80 ;  /* 0x0000005000767308 */ /* 0x000be20000000800 */
[C---:B------:R-:W-:Y:S07]  /*4970*/  HMMA.16816.F32 R104, R112.reuse, R82, R104 ;  /* 0x000000527068723c */ /* 0x040fee0000001868 */
[----:B------:R-:W0:Y:S01]  /*4980*/  MUFU.EX2 R117, R117 ;  /* 0x0000007500757308 */ /* 0x000e220000000800 */
[----:B-----5:R-:W5:Y:S01]  /*4990*/  LDSM.16.M88.4 R80, [R132+UR6+0x1800] ;  /* 0x001800068450783b */ /* 0x020f620008000200 */
[--C-:B------:R-:W-:Y:S01]  /*49a0*/  FADD R142, R142, -R56.reuse ;  /* 0x800000388e8e7221 */ /* 0x100fe20000000000 */
[--C-:B------:R-:W-:Y:S01]  /*49b0*/  FADD R146, R146, -R56.reuse ;  /* 0x8000003892927221 */ /* 0x100fe20000000000 */
[--C-:B------:R-:W-:Y:S01]  /*49c0*/  FADD R143, R143, -R56.reuse ;  /* 0x800000388f8f7221 */ /* 0x100fe20000000000 */
[----:B------:R-:W-:Y:S01]  /*49d0*/  HMMA.16816.F32 R92, R112, R90, R92 ;  /* 0x0000005a705c723c */ /* 0x000fe2000000185c */
[----:B------:R-:W-:Y:S01]  /*49e0*/  FADD R176, R176, -R56 ;  /* 0x80000038b0b07221 */ /* 0x000fe20000000000 */
[----:B------:R-:W-:Y:S01]  /*49f0*/  FADD R159, R159, R88 ;  /* 0x000000589f9f7221 */ /* 0x000fe20000000000 */
[----:B--2---:R-:W-:Y:S01]  /*4a00*/  F2FP.F16.F32.PACK_AB R88, R161, R160 ;  /* 0x000000a0a158723e */ /* 0x004fe200000000ff */
[----:B------:R-:W-:Y:S01]  /*4a10*/  FMUL R129, R142, 1.4426950216293334961 ;  /* 0x3fb8aa3b8e817820 */ /* 0x000fe20000400000 */
[----:B---3--:R-:W-:Y:S01]  /*4a20*/  F2FP.F16.F32.PACK_AB R89, R116, R136 ;  /* 0x000000887459723e */ /* 0x008fe200000000ff */
[----:B------:R-:W-:Y:S01]  /*4a30*/  FMUL R130, R146, 1.4426950216293334961 ;  /* 0x3fb8aa3b92827820 */ /* 0x000fe20000400000 */
[----:B------:R-:W-:Y:S01]  /*4a40*/  F2FP.F16.F32.PACK_AB R90, R156, R157 ;  /* 0x0000009d9c5a723e */ /* 0x000fe200000000ff */
[----:B------:R-:W-:Y:S01]  /*4a50*/  FMUL R137, R143, 1.4426950216293334961 ;  /* 0x3fb8aa3b8f897820 */ /* 0x000fe20000400000 */
[----:B------:R-:W-:Y:S01]  /*4a60*/  FMUL R176, R176, 1.4426950216293334961 ;  /* 0x3fb8aa3bb0b07820 */ /* 0x000fe20000400000 */
[----:B------:R-:W-:Y:S01]  /*4a70*/  FADD R119, R162, R165 ;  /* 0x000000a5a2777221 */ /* 0x000fe20000000000 */
[--C-:B------:R-:W-:Y:S01]  /*4a80*/  FADD R144, R144, -R56.reuse ;  /* 0x8000003890907221 */ /* 0x100fe20000000000 */
[----:B0-----:R-:W-:Y:S01]  /*4a90*/  F2FP.F16.F32.PACK_AB R91, R118, R117 ;  /* 0x00000075765b723e */ /* 0x001fe200000000ff */
[----:B------:R-:W-:Y:S01]  /*4aa0*/  FADD R159, R158, R159 ;  /* 0x0000009f9e9f7221 */ /* 0x000fe20000000000 */
[----:B------:R-:W-:Y:S01]  /*4ab0*/  MUFU.EX2 R128, R176 ;  /* 0x000000b000807308 */ /* 0x000fe20000000800 */
[----:B------:R-:W-:Y:S01]  /*4ac0*/  FADD R141, R141, -R56 ;  /* 0x800000388d8d7221 */ /* 0x000fe20000000000 */
[----:B------:R-:W-:Y:S01]  /*4ad0*/  FMUL R124, R124, 1.4426950216293334961 ;  /* 0x3fb8aa3b7c7c7820 */ /* 0x000fe20000400000 */
[----:B------:R-:W-:Y:S01]  /*4ae0*/  FADD R159, R148, R159 ;  /* 0x0000009f949f7221 */ /* 0x000fe20000000000 */
[----:B------:R-:W-:Y:S01]  /*4af0*/  FMUL R123, R123, 1.4426950216293334961 ;  /* 0x3fb8aa3b7b7b7820 */ /* 0x000fe20000400000 */
[----:B------:R-:W-:Y:S01]  /*4b00*/  HMMA.16816.F32 R104, R88, R76, R104 ;  /* 0x0000004c5868723c */ /* 0x000fe20000001868 */
[----:B------:R-:W-:Y:S02]  /*4b10*/  LDSM.16.M88.4 R112, [R127+UR6+0x80] ;  /* 0x000080067f70783b */ /* 0x000fe40008000200 */
[----:B------:R-:W0:Y:S01]  /*4b20*/  MUFU.EX2 R129, R129 ;  /* 0x0000008100817308 */ /* 0x000e220000000800 */
[----:B------:R-:W-:Y:S01]  /*4b30*/  FADD R159, R136, R159 ;  /* 0x0000009f889f7221 */ /* 0x000fe20000000000 */
[----:B------:R-:W-:-:S06]  /*4b40*/  FADD R119, R164, R119 ;  /* 0x00000077a4777221 */ /* 0x000fcc0000000000 */
[----:B------:R-:W-:Y:S08]  /*4b50*/  MUFU.EX2 R130, R130 ;  /* 0x0000008200827308 */ /* 0x000ff00000000800 */
[----:B------:R-:W2:Y:S01]  /*4b60*/  MUFU.EX2 R137, R137 ;  /* 0x0000008900897308 */ /* 0x000ea20000000800 */
[----:B----4-:R-:W-:Y:S01]  /*4b70*/  HMMA.16816.F32 R100, R88, R108, R100 ;  /* 0x0000006c5864723c */ /* 0x010fe20000001864 */
[----:B------:R-:W-:Y:S01]  /*4b80*/  FADD R116, R116, R159 ;  /* 0x0000009f74747221 */ /* 0x000fe20000000000 */
[----:B------:R-:W-:Y:S01]  /*4b90*/  FADD R160, R160, R119 ;  /* 0x00000077a0a07221 */ /* 0x000fe20000000000 */
[----:B------:R-:W-:Y:S01]  /*4ba0*/  FMUL R131, R144, 1.4426950216293334961 ;  /* 0x3fb8aa3b90837820 */ /* 0x000fe20000400000 */
[----:B------:R-:W-:-:S02]  /*4bb0*/  FADD R153, R153, -R56 ;  /* 0x8000003899997221 */ /* 0x000fc40000000000 */
[----:B-1----:R-:W-:Y:S01]  /*4bc0*/  HMMA.16816.F32 R96, R88, R84, R96 ;  /* 0x000000545860723c */ /* 0x002fe20000001860 */
[----:B------:R-:W-:Y:S01]  /*4bd0*/  FADD R117, R117, R116 ;  /* 0x0000007475757221 */ /* 0x000fe20000000000 */
[----:B------:R-:W-:Y:S01]  /*4be0*/  FADD R160, R161, R160 ;  /* 0x000000a0a1a07221 */ /* 0x000fe20000000000 */
[----:B------:R-:W-:-:S03]  /*4bf0*/  F2FP.F16.F32.PACK_AB R116, R145, R152 ;  /* 0x000000989174723e */ /* 0x000fc600000000ff */
[----:B-----5:R-:W-:Y:S01]  /*4c00*/  HMMA.16816.F32 R92, R88, R80, R92 ;  /* 0x00000050585c723c */ /* 0x020fe2000000185c */
[----:B------:R-:W-:Y:S01]  /*4c10*/  FADD R109, R118, R117 ;  /* 0x00000075766d7221 */ /* 0x000fe20000000000 */
[----:B------:R-:W1:Y:S01]  /*4c20*/  LDSM.16.M88.4 R88, [R127+UR6+0x880] ;  /* 0x000880067f58783b */ /* 0x000e620008000200 */
[----:B------:R-:W-:Y:S01]  /*4c30*/  FADD R157, R157, R160 ;  /* 0x000000a09d9d7221 */ /* 0x000fe20000000000 */
[----:B0-----:R-:W-:Y:S01]  /*4c40*/  F2FP.F16.F32.PACK_AB R117, R129, R128 ;  /* 0x000000808175723e */ /* 0x001fe200000000ff */
[----:B------:R-:W-:Y:S01]  /*4c50*/  FMUL R136, R141, 1.4426950216293334961 ;  /* 0x3fb8aa3b8d887820 */ /* 0x000fe20000400000 */
[----:B------:R-:W-:Y:S01]  /*4c60*/  F2FP.F16.F32.PACK_AB R118, R135, R134 ;  /* 0x000000868776723e */ /* 0x000fe200000000ff */
[----:B------:R-:W-:Y:S01]  /*4c70*/  MUFU.EX2 R124, R124 ;  /* 0x0000007c007c7308 */ /* 0x000fe20000000800 */
[----:B--2---:R-:W-:Y:S01]  /*4c80*/  F2FP.F16.F32.PACK_AB R119, R137, R130 ;  /* 0x000000828977723e */ /* 0x004fe200000000ff */
[----:B------:R-:W-:Y:S01]  /*4c90*/  FADD R157, R156, R157 ;  /* 0x0000009d9c9d7221 */ /* 0x000fe20000000000 */
[--C-:B------:R-:W-:Y:S01]  /*4ca0*/  FADD R155, R155, -R56.reuse ;  /* 0x800000389b9b7221 */ /* 0x100fe20000000000 */
[----:B------:R-:W-:Y:S01]  /*4cb0*/  FMUL R122, R122, 1.4426950216293334961 ;  /* 0x3fb8aa3b7a7a7820 */ /* 0x000fe20000400000 */
[----:B------:R-:W-:Y:S01]  /*4cc0*/  FMUL R85, R153, 1.4426950216293334961 ;  /* 0x3fb8aa3b99557820 */ /* 0x000fe20000400000 */
[----:B------:R-:W-:Y:S01]  /*4cd0*/  FADD R152, R152, R157 ;  /* 0x0000009d98987221 */ /* 0x000fe20000000000 */
[--C-:B------:R-:W-:Y:S01]  /*4ce0*/  FADD R154, R154, -R56.reuse ;  /* 0x800000389a9a7221 */ /* 0x100fe20000000000 */
[----:B------:R-:W0:Y:S01]  /*4cf0*/  MUFU.EX2 R123, R123 ;  /* 0x0000007b007b7308 */ /* 0x000e220000000800 */
[----:B------:R-:W-:Y:S01]  /*4d00*/  HMMA.16816.F32 R104, R116, R78, R104 ;  /* 0x0000004e7468723c */ /* 0x000fe20000001868 */
[----:B------:R-:W2:Y:S01]  /*4d10*/  LDSM.16.M88.4 R76, [R127+UR6+0x1880] ;  /* 0x001880067f4c783b */ /* 0x000ea20008000200 */
[----:B------:R-:W-:Y:S01]  /*4d20*/  FADD R128, R128, R109 ;  /* 0x0000006d80807221 */ /* 0x000fe20000000000 */
[----:B------:R-:W-:Y:S01]  /*4d30*/  FMUL R155, R155, 1.4426950216293334961 ;  /* 0x3fb8aa3b9b9b7820 */ /* 0x000fe20000400000 */
[--C-:B------:R-:W-:Y:S01]  /*4d40*/  FADD R147, R147, -R56.reuse ;  /* 0x8000003893937221 */ /* 0x100fe20000000000 */
[--C-:B------:R-:W-:Y:S01]  /*4d50*/  FADD R140, R140, -R56.reuse ;  /* 0x800000388c8c7221 */ /* 0x100fe20000000000 */
[----:B------:R-:W-:Y:S01]  /*4d60*/  FADD R133, R133, -R56 ;  /* 0x8000003885857221 */ /* 0x000fe20000000000 */
[----:B------:R-:W-:Y:S01]  /*4d70*/  MUFU.EX2 R131, R131 ;  /* 0x0000008300837308 */ /* 0x000fe20000000800 */
[----:B------:R-:W-:Y:S01]  /*4d80*/  FADD R145, R145, R152 ;  /* 0x0000009891917221 */ /* 0x000fe20000000000 */
[----:B------:R-:W-:Y:S01]  /*4d90*/  FADD R129, R129, R128 ;  /* 0x0000008081817221 */ /* 0x000fe20000000000 */
[----:B------:R-:W-:Y:S01]  /*4da0*/  FADD R126, R126, -R56 ;  /* 0x800000387e7e7221 */ /* 0x000fe20000000000 */
[----:B------:R-:W-:-:S04]  /*4db0*/  FMUL R67, R67, 1.4426950216293334961 ;  /* 0x3fb8aa3b43437820 */ /* 0x000fc80000400000 */
[----:B------:R-:W-:Y:S01]  /*4dc0*/  MUFU.EX2 R65, R65 ;  /* 0x0000004100417308 */ /* 0x000fe20000000800 */
[--C-:B------:R-:W-:Y:S01]  /*4dd0*/  FADD R121, R121, -R56.reuse ;  /* 0x8000003879797221 */ /* 0x100fe20000000000 */
[----:B------:R-:W-:Y:S01]  /*4de0*/  FADD R168, R168, -R7 ;  /* 0x80000007a8a87221 */ /* 0x000fe20000000000 */
[--C-:B------:R-:W-:Y:S01]  /*4df0*/  FADD R60, R60, -R56.reuse ;  /* 0x800000383c3c7221 */ /* 0x100fe20000000000 */
[--C-:B------:R-:W-:Y:S01]  /*4e00*/  FADD R61, R61, -R56.reuse ;  /* 0x800000383d3d7221 */ /* 0x100fe20000000000 */
[----:B------:R-:W-:Y:S01]  /*4e10*/  FADD R63, R63, -R56 ;  /* 0x800000383f3f7221 */ /* 0x000fe20000000000 */
[----:B------:R-:W-:Y:S02]  /*4e20*/  LDSM.16.M88.4 R148, [R132+UR6+0x80] ;  /* 0x000080068494783b */ /* 0x000fe40008000200 */
[----:B------:R-:W3:Y:S01]  /*4e30*/  MUFU.EX2 R136, R136 ;  /* 0x0000008800887308 */ /* 0x000ee20000000800 */
[----:B------:R-:W-:Y:S01]  /*4e40*/  HMMA.16816.F32 R100, R116, R110, R100 ;  /* 0x0000006e7464723c */ /* 0x000fe20000001864 */
[----:B------:R-:W4:Y:S01]  /*4e50*/  LDSM.16.M88.4 R108, [R127+UR6+0x1080] ;  /* 0x001080067f6c783b */ /* 0x000f220008000200 */
[----:B------:R-:W-:Y:S01]  /*4e60*/  FADD R134, R134, R145 ;  /* 0x0000009186867221 */ /* 0x000fe20000000000 */
[----:B------:R-:W-:-:S03]  /*4e70*/  FADD R130, R130, R129 ;  /* 0x0000008182827221 */ /* 0x000fc60000000000 */
[----:B------:R-:W-:Y:S01]  /*4e80*/  HMMA.16816.F32 R96, R116, R86, R96 ;  /* 0x000000567460723c */ /* 0x000fe20000001860 */
[----:B------:R-:W5:Y:S01]  /*4e90*/  MUFU.EX2 R122, R122 ;  /* 0x0000007a007a7308 */ /* 0x000f620000000800 */
[----:B------:R-:W-:Y:S01]  /*4ea0*/  FMUL R138, R154, 1.4426950216293334961 ;  /* 0x3fb8aa3b9a8a7820 */ /* 0x000fe20000400000 */
[----:B------:R-:W-:-:S06]  /*4eb0*/  FADD R135, R135, R134 ;  /* 0x0000008687877221 */ /* 0x000fcc0000000000 */
[----:B------:R-:W-:Y:S01]  /*4ec0*/  MUFU.EX2 R84, R155 ;  /* 0x0000009b00547308 */ /* 0x000fe20000000800 */
[----:B------:R-:W-:-:S07]  /*4ed0*/  FADD R130, R137, R130 ;  /* 0x0000008289827221 */ /* 0x000fce0000000000 */
[----:B------:R-:W1:Y:S01]  /*4ee0*/  MUFU.EX2 R85, R85 ;  /* 0x0000005500557308 */ /* 0x000e620000000800 */
[----:B------:R-:W-:Y:S01]  /*4ef0*/  FMUL R139, R147, 1.4426950216293334961 ;  /* 0x3fb8aa3b938b7820 */ /* 0x000fe20000400000 */
[----:B0-----:R-:W-:Y:S01]  /*4f00*/  F2FP.F16.F32.PACK_AB R80, R123, R124 ;  /* 0x0000007c7b50723e */ /* 0x001fe200000000ff */
[----:B------:R-:W-:Y:S01]  /*4f10*/  HMMA.16816.F32 R92, R116, R82, R92 ;  /* 0x00000052745c723c */ /* 0x000fe2000000185c */
[----:B---3--:R-:W-:Y:S01]  /*4f20*/  F2FP.F16.F32.PACK_AB R81, R136, R131 ;  /* 0x000000838851723e */ /* 0x008fe200000000ff */
[----:B------:R-:W-:Y:S01]  /*4f30*/  FADD R124, R124, R135 ;  /* 0x000000877c7c7221 */ /* 0x000fe20000000000 */
[----:B------:R-:W-:Y:S01]  /*4f40*/  FMUL R128, R140, 1.4426950216293334961 ;  /* 0x3fb8aa3b8c807820 */ /* 0x000fe20000400000 */
[----:B------:R-:W-:Y:S01]  /*4f50*/  FMUL R129, R133, 1.4426950216293334961 ;  /* 0x3fb8aa3b85817820 */ /* 0x000fe20000400000 */
[----:B------:R-:W0:Y:S01]  /*4f60*/  MUFU.EX2 R138, R138 ;  /* 0x0000008a008a7308 */ /* 0x000e220000000800 */
[----:B------:R-:W-:Y:S01]  /*4f70*/  FADD R131, R131, R130 ;  /* 0x0000008283837221 */ /* 0x000fe20000000000 */
[----:B------:R-:W-:Y:S01]  /*4f80*/  FADD R123, R123, R124 ;  /* 0x0000007c7b7b7221 */ /* 0x000fe20000000000 */
[----:B-----5:R-:W-:-:S02]  /*4f90*/  F2FP.F16.F32.PACK_AB R82, R59, R122 ;  /* 0x0000007a3b52723e */ /* 0x020fc400000000ff */
[----:B------:R-:W-:-:S03]  /*4fa0*/  FADD R131, R136, R131 ;  /* 0x0000008388837221 */ /* 0x000fc60000000000 */
[----:B------:R-:W3:Y:S01]  /*4fb0*/  MUFU.EX2 R139, R139 ;  /* 0x0000008b008b7308 */ /* 0x000ee20000000800 */
[----:B-1----:R-:W-:Y:S01]  /*4fc0*/  F2FP.F16.F32.PACK_AB R83, R85, R84 ;  /* 0x000000545553723e */ /* 0x002fe200000000ff */
[----:B------:R-:W-:Y:S01]  /*4fd0*/  FADD R122, R122, R123 ;  /* 0x0000007b7a7a7221 */ /* 0x000fe20000000000 */
[----:B------:R-:W-:Y:S01]  /*4fe0*/  FADD R86, R125, -R56 ;  /* 0x800000387d567221 */ /* 0x000fe20000000000 */
[----:B------:R-:W-:Y:S01]  /*4ff0*/  FADD R116, R84, R131 ;  /* 0x0000008354747221 */ /* 0x000fe20000000000 */
[----:B------:R-:W-:-:S03]  /*5000*/  FMUL R125, R126, 1.4426950216293334961 ;  /* 0x3fb8aa3b7e7d7820 */ /* 0x000fc60000400000 */
[----:B------:R-:W-:Y:S01]  /*5010*/  MUFU.EX2 R128, R128 ;  /* 0x0000008000807308 */ /* 0x000fe20000000800 */
[----:B------:R-:W-:Y:S01]  /*5020*/  FADD R59, R59, R122 ;  /* 0x0000007a3b3b7221 */ /* 0x000fe20000000000 */
[----:B------:R-:W-:-:S06]  /*5030*/  FADD R85, R85, R116 ;  /* 0x0000007455557221 */ /* 0x000fcc0000000000 */
[----:B------:R-:W-:Y:S01]  /*5040*/  MUFU.EX2 R129, R129 ;  /* 0x0000008100817308 */ /* 0x000fe20000000800 */
[----:B------:R-:W-:Y:S01]  /*5050*/  FMUL R86, R86, 1.4426950216293334961 ;  /* 0x3fb8aa3b56567820 */ /* 0x000fe20000400000 */
[----:B------:R-:W-:Y:S01]  /*5060*/  HMMA.16816.F32 R96, R80, R88, R96 ;  /* 0x000000585060723c */ /* 0x000fe20000001860 */
[----:B------:R-:W-:-:S05]  /*5070*/  FADD R84, R57, -R56 ;  /* 0x8000003839547221 */ /* 0x000fca0000000000 */
[----:B------:R-:W1:Y:S01]  /*5080*/  MUFU.EX2 R66, R66 ;  /* 0x0000004200427308 */ /* 0x000e620000000800 */
[----:B------:R-:W-:Y:S01]  /*5090*/  FADD R89, R62, R59 ;  /* 0x0000003b3e597221 */ /* 0x000fe20000000000 */
[----:B0-----:R-:W-:Y:S01]  /*50a0*/  FADD R88, R138, R85 ;  /* 0x000000558a587221 */ /* 0x001fe20000000000 */
[----:B------:R-:W-:Y:S01]  /*50b0*/  HMMA.16816.F32 R100, R80, R112, R100 ;  /* 0x000000705064723c */ /* 0x000fe20000001864 */
[----:B------:R-:W-:-:S04]  /*50c0*/  FMUL R87, R84, 1.4426950216293334961 ;  /* 0x3fb8aa3b54577820 */ /* 0x000fc80000400000 */
[----:B------:R-:W0:Y:S01]  /*50d0*/  MUFU.EX2 R67, R67 ;  /* 0x0000004300437308 */ /* 0x000e220000000800 */
[----:B------:R-:W-:Y:S01]  /*50e0*/  FMUL R121, R121, 1.4426950216293334961 ;  /* 0x3fb8aa3b79797820 */ /* 0x000fe20000400000 */
[----:B------:R-:W-:Y:S01]  /*50f0*/  FADD R59, R58, -R56 ;  /* 0x800000383a3b7221 */ /* 0x000fe20000000000 */
[----:B--2---:R-:W-:Y:S05]  /*5100*/  HMMA.16816.F32 R92, R80, R76, R92 ;  /* 0x0000004c505c723c */ /* 0x004fea000000185c */
[----:B------:R-:W-:Y:S08]  /*5110*/  MUFU.EX2 R68, R68 ;  /* 0x0000004400447308 */ /* 0x000ff00000000800 */
[----:B------:R-:W2:Y:S01]  /*5120*/  MUFU.EX2 R125, R125 ;  /* 0x0000007d007d7308 */ /* 0x000ea20000000800 */
[----:B------:R-:W-:-:S07]  /*5130*/  FMUL R59, R59, 1.4426950216293334961 ;  /* 0x3fb8aa3b3b3b7820 */ /* 0x000fce0000400000 */
[----:B------:R-:W-:Y:S01]  /*5140*/  MUFU.EX2 R69, R69 ;  /* 0x0000004500457308 */ /* 0x000fe20000000800 */
[----:B------:R-:W-:Y:S01]  /*5150*/  FMUL R168, R168, 1.4426950216293334961 ;  /* 0x3fb8aa3ba8a87820 */ /* 0x000fe20000400000 */
[----:B----4-:R-:W-:Y:S01]  /*5160*/  HMMA.16816.F32 R104, R80, R108, R104 ;  /* 0x0000006c5068723c */ /* 0x010fe20000001868 */
[----:B------:R-:W-:-:S05]  /*5170*/  FMUL R60, R60, 1.4426950216293334961 ;  /* 0x3fb8aa3b3c3c7820 */ /* 0x000fca0000400000 */
[----:B------:R-:W-:Y:S01]  /*5180*/  MUFU.EX2 R70, R70 ;  /* 0x0000004600467308 */ /* 0x000fe20000000800 */
[----:B------:R-:W-:-:S07]  /*5190*/  FMUL R61, R61, 1.4426950216293334961 ;  /* 0x3fb8aa3b3d3d7820 */ /* 0x000fce0000400000 */
[----:B------:R-:W-:Y:S01]  /*51a0*/  MUFU.EX2 R71, R71 ;  /* 0x0000004700477308 */ /* 0x000fe20000000800 */
[----:B------:R-:W-:Y:S01]  /*51b0*/  FMUL R63, R63, 1.4426950216293334961 ;  /* 0x3fb8aa3b3f3f7820 */ /* 0x000fe20000400000 */
[----:B------:R-:W-:Y:S06]  /*51c0*/  LDSM.16.M88.4 R116, [R132+UR6+0x1080] ;  /* 0x001080068474783b */ /* 0x000fec0008000200 */
[----:B------:R4:W5:Y:S02]  /*51d0*/  MUFU.EX2 R112, R86 ;  /* 0x0000005600707308 */ /* 0x0009640000000800 */
[----:B----4-:R-:W-:Y:S01]  /*51e0*/  FADD R86, R64, R89 ;  /* 0x0000005940567221 */ /* 0x010fe20000000000 */
[----:B---3--:R-:W-:-:S05]  /*51f0*/  FADD R89, R139, R88 ;  /* 0x000000588b597221 */ /* 0x008fca0000000000 */
[----:B------:R3:W-:Y:S01]  /*5200*/  MUFU.EX2 R58, R87 ;  /* 0x00000057003a7308 */ /* 0x0007e20000000800 */
[----:B------:R-:W-:Y:S01]  /*5210*/  FADD R77, R65, R86 ;  /* 0x00000056414d7221 */ /* 0x000fe20000000000 */
[----:B-1----:R-:W-:-:S06]  /*5220*/  F2FP.F16.F32.PACK_AB R86, R66, R65 ;  /* 0x000000414256723e */ /* 0x002fcc00000000ff */
[----:B------:R-:W1:Y:S01]  /*5230*/  MUFU.EX2 R57, R121 ;  /* 0x0000007900397308 */ /* 0x000e620000000800 */
[----:B---3--:R-:W-:Y:S01]  /*5240*/  F2FP.F16.F32.PACK_AB R87, R129, R128 ;  /* 0x000000808157723e */ /* 0x008fe200000000ff */
[----:B------:R-:W-:Y:S01]  /*5250*/  FADD R128, R128, R89 ;  /* 0x0000005980807221 */ /* 0x000fe20000000000 */
[----:B------:R-:W-:-:S03]  /*5260*/  FADD R66, R66, R77 ;  /* 0x0000004d42427221 */ /* 0x000fc60000000000 */
[----:B------:R-:W-:Y:S01]  /*5270*/  FADD R128, R129, R128 ;  /* 0x0000008081807221 */ /* 0x000fe20000000000 */
[----:B0-----:R-:W-:Y:S01]  /*5280*/  FADD R77, R67, R66 ;  /* 0x00000042434d7221 */ /* 0x001fe20000000000 */
[----:B------:R-:W0:Y:S02]  /*5290*/  MUFU.EX2 R59, R59 ;  /* 0x0000003b003b7308 */ /* 0x000e240000000800 */
[----:B--2---:R-:W-:Y:S01]  /*52a0*/  FADD R81, R125, R128 ;  /* 0x000000807d517221 */ /* 0x004fe20000000000 */
[----:B------:R-:W-:Y:S01]  /*52b0*/  F2FP.F16.F32.PACK_AB R84, R64, R62 ;  /* 0x0000003e4054723e */ /* 0x000fe200000000ff */
[----:B------:R-:W-:Y:S01]  /*52c0*/  FADD R62, R68, R77 ;  /* 0x0000004d443e7221 */ /* 0x000fe20000000000 */
[----:B------:R-:W-:Y:S01]  /*52d0*/  F2FP.F16.F32.PACK_AB R85, R139, R138 ;  /* 0x0000008a8b55723e */ /* 0x000fe200000000ff */
[----:B-----5:R-:W-:Y:S01]  /*52e0*/  FADD R66, R112, R81 ;  /* 0x0000005170427221 */ /* 0x020fe20000000000 */
[----:B------:R-:W-:Y:S01]  /*52f0*/  LDSM.16.M88.4 R136, [R132+UR6+0x880] ;  /* 0x000880068488783b */ /* 0x000fe20008000200 */
[----:B------:R-:W-:Y:S01]  /*5300*/  MUFU.EX2 R72, R168 ;  /* 0x000000a800487308 */ /* 0x000fe20000000800 */
[----:B------:R-:W-:Y:S01]  /*5310*/  FADD R77, R69, R62 ;  /* 0x0000003e454d7221 */ /* 0x000fe20000000000 */
[----:B-1----:R-:W-:Y:S01]  /*5320*/  FADD R81, R57, R66 ;  /* 0x0000004239517221 */ /* 0x002fe20000000000 */
[----:B------:R-:W-:Y:S05]  /*5330*/  LDSM.16.M88.4 R128, [R132+UR6+0x1880] ;  /* 0x001880068480783b */ /* 0x000fea0008000200 */
[----:B------:R1:W2:Y:S01]  /*5340*/  MUFU.EX2 R64, R60 ;  /* 0x0000003c00407308 */ /* 0x0002a20000000800 */
[----:B------:R-:W-:-:S07]  /*5350*/  FADD R62, R58, R81 ;  /* 0x000000513a3e7221 */ /* 0x000fce0000000000 */
[----:B------:R3:W4:Y:S01]  /*5360*/  MUFU.EX2 R65, R61 ;  /* 0x0000003d00417308 */ /* 0x0007220000000800 */
[----:B-1----:R-:W-:Y:S01]  /*5370*/  FADD R60, R70, R77 ;  /* 0x0000004d463c7221 */ /* 0x002fe20000000000 */
[----:B0-----:R-:W-:-:S06]  /*5380*/  FADD R77, R59, R62 ;  /* 0x0000003e3b4d7221 */ /* 0x001fcc0000000000 */
[----:B------:R4:W0:Y:S01]  /*5390*/  MUFU.EX2 R66, R63 ;  /* 0x0000003f00427308 */ /* 0x0008220000000800 */
[----:B---3--:R-:W-:Y:S01]  /*53a0*/  FADD R61, R71, R60 ;  /* 0x0000003c473d7221 */ /* 0x008fe20000000000 */
[----:B--2---:R-:W-:-:S03]  /*53b0*/  FADD R62, R64, R77 ;  /* 0x0000004d403e7221 */ /* 0x004fc60000000000 */
[----:B------:R-:W-:-:S04]  /*53c0*/  FADD R60, R72, R61 ;  /* 0x0000003d483c7221 */ /* 0x000fc80000000000 */
[----:B------:R-:W-:Y:S01]  /*53d0*/  FADD R61, R73, R60 ;  /* 0x0000003c493d7221 */ /* 0x000fe20000000000 */
[----:B----4-:R-:W-:-:S03]  /*53e0*/  FADD R63, R65, R62 ;  /* 0x0000003e413f7221 */ /* 0x010fc60000000000 */
[----:B------:R-:W-:Y:S01]  /*53f0*/  FADD R76, R74, R61 ;  /* 0x0000003d4a4c7221 */ /* 0x000fe20000000000 */
[----:B0-----:R-:W-:Y:S01]  /*5400*/  FADD R77, R66, R63 ;  /* 0x0000003f424d7221 */ /* 0x001fe20000000000 */
[C---:B------:R-:W-:Y:S03]  /*5410*/  HMMA.16816.F32 R92, R84.reuse, R78, R92 ;  /* 0x0000004e545c723c */ /* 0x040fe6000000185c */
[----:B------:R-:W0:Y:S04]  /*5420*/  SHFL.BFLY PT, R79, R76, 0x2, 0x1f ;  /* 0x0c401f004c4f7f89 */ /* 0x000e2800000e0000 */
[----:B------:R-:W1:Y:S01]  /*5430*/  SHFL.BFLY PT, R78, R77, 0x2, 0x1f ;  /* 0x0c401f004d4e7f89 */ /* 0x000e6200000e0000 */
[----:B------:R-:W2:Y:S01]  /*5440*/  S2R R252, SR_CTAID.X ;  /* 0x0000000000fc7919 */ /* 0x000ea20000002500 */
[C---:B------:R-:W-:Y:S06]  /*5450*/  HMMA.16816.F32 R100, R84.reuse, R114, R100 ;  /* 0x000000725464723c */ /* 0x040fec0000001864 */
[C---:B------:R-:W-:Y:S06]  /*5460*/  HMMA.16816.F32 R96, R84.reuse, R90, R96 ;  /* 0x0000005a5460723c */ /* 0x040fec0000001860 */
[----:B------:R-:W-:Y:S01]  /*5470*/  HMMA.16816.F32 R104, R84, R110, R104 ;  /* 0x0000006e5468723c */ /* 0x000fe20000001868 */
[----:B------:R-:W-:-:S02]  /*5480*/  F2FP.F16.F32.PACK_AB R60, R68, R67 ;  /* 0x00000043443c723e */ /* 0x000fc400000000ff */
[----:B------:R-:W-:Y:S01]  /*5490*/  F2FP.F16.F32.PACK_AB R61, R112, R125 ;  /* 0x0000007d703d723e */ /* 0x000fe200000000ff */
[----:B0-----:R-:W-:Y:S01]  /*54a0*/  FADD R79, R76, R79 ;  /* 0x0000004f4c4f7221 */ /* 0x001fe20000000000 */
[----:B------:R-:W-:Y:S02]  /*54b0*/  F2FP.F16.F32.PACK_AB R62, R70, R69 ;  /* 0x00000045463e723e */ /* 0x000fe400000000ff */
[----:B------:R-:W-:Y:S01]  /*54c0*/  F2FP.F16.F32.PACK_AB R63, R58, R57 ;  /* 0x000000393a3f723e */ /* 0x000fe200000000ff */
[----:B-1----:R-:W-:Y:S01]  /*54d0*/  FADD R78, R77, R78 ;  /* 0x0000004e4d4e7221 */ /* 0x002fe20000000000 */
[----:B------:R-:W0:Y:S04]  /*54e0*/  SHFL.BFLY PT, R58, R79, 0x1, 0x1f ;  /* 0x0c201f004f3a7f89 */ /* 0x000e2800000e0000 */
[----:B------:R-:W1:Y:S01]  /*54f0*/  SHFL.BFLY PT, R57, R78, 0x1, 0x1f ;  /* 0x0c201f004e397f89 */ /* 0x000e6200000e0000 */
[C---:B------:R-:W-:Y:S06]  /*5500*/  HMMA.16816.F32 R100, R60.reuse, R148, R100 ;  /* 0x000000943c64723c */ /* 0x040fec0000001864 */
[----:B------:R-:W-:Y:S01]  /*5510*/  HMMA.16816.F32 R96, R60, R136, R96 ;  /* 0x000000883c60723c */ /* 0x000fe20000001860 */
[----:B--2---:R-:W-:-:S05]  /*5520*/  IMAD.SHL.U32 R252, R252, 0x20, RZ ;  /* 0x00000020fcfc7824 */ /* 0x004fca00078e00ff */
[C---:B------:R-:W-:Y:S06]  /*5530*/  HMMA.16816.F32 R104, R60.reuse, R116, R104 ;  /* 0x000000743c68723c */ /* 0x040fec0000001868 */
[----:B------:R-:W-:Y:S01]  /*5540*/  HMMA.16816.F32 R92, R60, R128, R92 ;  /* 0x000000803c5c723c */ /* 0x000fe2000000185c */
[----:B------:R-:W-:Y:S01]  /*5550*/  UIADD3 UR4, UR4, 0x80, URZ ;  /* 0x0000008004047890 */ /* 0x000fe2000fffe03f */
[----:B------:R-:W-:-:S05]  /*5560*/  VIADD R252, R252, 0x20 ;  /* 0x00000020fcfc7836 */ /* 0x000fca0000000000 */
[----:B------:R-:W-:Y:S02]  /*5570*/  ISETP.LE.AND P0, PT, R252, UR4, PT ;  /* 0x00000004fc007c0c */ /* 0x000fe4000bf03270 */
[----:B------:R-:W-:Y:S02]  /*5580*/  F2FP.F16.F32.PACK_AB R60, R72, R71 ;  /* 0x00000047483c723e */ /* 0x000fe400000000ff */
[----:B------:R-:W-:Y:S02]  /*5590*/  F2FP.F16.F32.PACK_AB R61, R64, R59 ;  /* 0x0000003b403d723e */ /* 0x000fe400000000ff */
[----:B------:R-:W-:Y:S02]  /*55a0*/  F2FP.F16.F32.PACK_AB R62, R74, R73 ;  /* 0x000000494a3e723e */ /* 0x000fe400000000ff */
[----:B------:R-:W-:Y:S01]  /*55b0*/  F2FP.F16.F32.PACK_AB R63, R66, R65 ;  /* 0x00000041423f723e */ /* 0x000fe200000000ff */
[----:B0-----:R-:W-:Y:S01]  /*55c0*/  FADD R58, R79, R58 ;  /* 0x0000003a4f3a7221 */ /* 0x001fe20000000000 */
[----:B-1----:R-:W-:Y:S01]  /*55d0*/  FADD R57, R78, R57 ;  /* 0x000000394e397221 */ /* 0x002fe20000000000 */
[----:B------:R-:W-:Y:S01]  /*55e0*/  IMAD R0, R175, 0x80, R0 ;  /* 0x00000080af007824 */ /* 0x000fe200078e0200 */
[----:B------:R-:W-:-:S03]  /*55f0*/  LEA R5, R3, R5, 0x7 ;  /* 0x0000000503057211 */ /* 0x000fc600078e38ff */
[----:B------:R-:W-:Y:S01]  /*5600*/  HMMA.16816.F32 R148, R60, R150, R100 ;  /* 0x000000963c94723c */ /* 0x000fe20000001864 */
[----:B------:R-:W-:Y:S01]  /*5610*/  FFMA R2, R75, R2, R58 ;  /* 0x000000024b027223 */ /* 0x000fe2000000003a */
[----:B------:R-:W-:Y:S01]  /*5620*/  FFMA R6, R120, R6, R57 ;  /* 0x0000000678067223 */ /* 0x000fe20000000039 */
[----:B------:R-:W-:-:S03]  /*5630*/  IMAD.MOV.U32 R193, RZ, RZ, R7 ;  /* 0x000000ffffc17224 */ /* 0x000fc600078e0007 */
[----:B------:R-:W-:Y:S01]  /*5640*/  HMMA.16816.F32 R136, R60, R138, R96 ;  /* 0x0000008a3c88723c */ /* 0x000fe20000001860 */
[----:B------:R-:W-:-:S05]  /*5650*/  IMAD.MOV.U32 R192, RZ, RZ, R56 ;  /* 0x000000ffffc07224 */ /* 0x000fca00078e0038 */
[C---:B------:R-:W-:Y:S06]  /*5660*/  HMMA.16816.F32 R116, R60.reuse, R118, R104 ;  /* 0x000000763c74723c */ /* 0x040fec0000001868 */
[----:B------:R-:W-:Y:S01]  /*5670*/  HMMA.16816.F32 R128, R60, R130, R92 ;  /* 0x000000823c80723c */ /* 0x000fe2000000185c */
[----:B------:R-:W-:-:S08]  /*5680*/  NOP ;  /* 0x0000000000007918 */ /* 0x000fd00000000000 */
[----:B------:R-:W-:-:S15]  /*5690*/  @!P0 BRA `(.L_x_1) ;  /* 0xffffffbc00d88947 */ /* 0x000fde000383ffff */
[----:B------:R-:W-:-:S07]  /*56a0*/  IMAD.MOV.U32 R20, RZ, RZ, R7 ;  /* 0x000000ffff147224 */ /* 0x000fce00078e0007 */
.L_x_0:
[----:B------:R-:W1:Y:S01]  /*56b0*/  S2R R32, SR_TID.X ;  /* 0x0000000000207919 */ /* 0x000e620000002100 */
[----:B------:R-:W-:Y:S01]  /*56c0*/  IMAD.MOV.U32 R15, RZ, RZ, R2 ;  /* 0x000000ffff0f7224 */ /* 0x000fe200078e0002 */
[----:B------:R-:W-:Y:S01]  /*56d0*/  ULDC.64 UR4, c[0x0][0x270] ;  /* 0x00009c0000047ab9 */ /* 0x000fe20000000a00 */
[----:B------:R-:W-:Y:S01]  /*56e0*/  IMAD.MOV.U32 R13, RZ, RZ, R6 ;  /* 0x000000ffff0d7224 */ /* 0x000fe200078e0006 */
[----:B------:R-:W2:Y:S01]  /*56f0*/  S2R R31, SR_CTAID.X ;  /* 0x00000000001f7919 */ /* 0x000ea20000002500 */
[----:B------:R-:W-:Y:S01]  /*5700*/  UIMAD UR4, UR7, UR4, URZ ;  /* 0x00000004070472a4 */ /* 0x000fe2000f8e023f */
[----:B------:R-:W-:Y:S01]  /*5710*/  FSETP.GEU.AND P1, PT, R15, 1.175494350822287508e-38, PT ;  /* 0x008000000f00780b */ /* 0x000fe20003f2e000 */
[C---:B------:R-:W-:Y:S01]  /*5720*/  FMUL R2, R13.reuse, 8388608 ;  /* 0x4b0000000d027820 */ /* 0x040fe20000400000 */
[C---:B------:R-:W-:Y:S01]  /*5730*/  FSETP.GT.AND P0, PT, |R13|.reuse, 8.50705917302346158658e+37, PT ;  /* 0x7e8000000d00780b */ /* 0x040fe20003f04200 */
[----:B------:R-:W3:Y:S01]  /*5740*/  S2R R33, SR_TID.X ;  /* 0x0000000000217919 */ /* 0x000ee20000002100 */
[C---:B------:R-:W-:Y:S01]  /*5750*/  FSETP.GEU.AND P2, PT, R13.reuse, 1.175494350822287508e-38, PT ;  /* 0x008000000d00780b */ /* 0x040fe20003f4e000 */
[----:B------:R-:W-:Y:S01]  /*5760*/  USHF.L.U32 UR8, UR4, 0x1, URZ ;  /* 0x0000000104087899 */ /* 0x000fe2000800063f */
[----:B------:R-:W-:-:S02]  /*5770*/  FSETP.GEU.AND P3, PT, |R13|, 1.175494350822287508e-38, PT ;  /* 0x008000000d00780b */ /* 0x000fc40003f6e200 */
[----:B------:R-:W-:-:S07]  /*5780*/  FSEL R30, R2, R13, !P2 ;  /* 0x0000000d021e7208 */ /* 0x000fce0005000000 */
[----:B------:R-:W-:Y:S01]  /*5790*/  @P0 FMUL R13, R13, 0.25 ;  /* 0x3e8000000d0d0820 */ /* 0x000fe20000400000 */
[----:B------:R-:W-:Y:S01]  /*57a0*/  @P0 FMUL R131, R131, 0.25 ;  /* 0x3e80000083830820 */ /* 0x000fe20000400000 */
[----:B------:R-:W-:Y:S01]  /*57b0*/  @P0 FMUL R130, R130, 0.25 ;  /* 0x3e80000082820820 */ /* 0x000fe20000400000 */
[----:B------:R-:W-:Y:S01]  /*57c0*/  @P0 FMUL R119, R119, 0.25 ;  /* 0x3e80000077770820 */ /* 0x000fe20000400000 */
[----:B------:R-:W-:Y:S01]  /*57d0*/  @!P3 FMUL R13, R13, 16777216 ;  /* 0x4b8000000d0db820 */ /* 0x000fe20000400000 */
[----:B------:R-:W-:Y:S01]  /*57e0*/  @P0 FMUL R118, R118, 0.25 ;  /* 0x3e80000076760820 */ /* 0x000fe20000400000 */
[----:B------:R-:W-:Y:S01]  /*57f0*/  @P0 FMUL R139, R139, 0.25 ;  /* 0x3e8000008b8b0820 */ /* 0x000fe20000400000 */
[----:B------:R-:W-:Y:S01]  /*5800*/  @P0 FMUL R138, R138, 0.25 ;  /* 0x3e8000008a8a0820 */ /* 0x000fe20000400000 */
[----:B------:R-:W-:Y:S01]  /*5810*/  @P0 FMUL R151, R151, 0.25 ;  /* 0x3e80000097970820 */ /* 0x000fe20000400000 */
[----:B------:R-:W-:Y:S01]  /*5820*/  @P0 FMUL R150, R150, 0.25 ;  /* 0x3e80000096960820 */ /* 0x000fe20000400000 */
[----:B------:R-:W-:Y:S01]  /*5830*/  @!P3 FMUL R131, R131, 16777216 ;  /* 0x4b8000008383b820 */ /* 0x000fe20000400000 */
[C---:B-1----:R-:W-:Y:S01]  /*5840*/  IMAD.SHL.U32 R0, R32.reuse, 0x4, RZ ;  /* 0x0000000420007824 */ /* 0x042fe200078e00ff */
[C---:B0-----:R-:W-:Y:S01]  /*5850*/  LOP3.LUT R10, R32.reuse, 0x7, RZ, 0xc0, !PT ;  /* 0x00000007200a7812 */ /* 0x041fe200078ec0ff */
[C---:B------:R-:W-:Y:S01]  /*5860*/  IMAD.SHL.U32 R3, R32.reuse, 0x40, RZ ;  /* 0x0000004020037824 */ /* 0x040fe200078e00ff */
[--C-:B------:R-:W-:Y:S01]  /*5870*/  SHF.R.U32.HI R8, RZ, 0x1, R32.reuse ;  /* 0x00000001ff087819 */ /* 0x100fe20000011620 */
[----:B------:R-:W-:Y:S01]  /*5880*/  IMAD.SHL.U32 R5, R32, 0x8, RZ ;  /* 0x0000000820057824 */ /* 0x000fe200078e00ff */
[----:B------:R-:W-:Y:S01]  /*5890*/  LOP3.LUT R0, R0, 0xb8, RZ, 0xc0, !PT ;  /* 0x000000b800007812 */ /* 0x000fe200078ec0ff */
[----:B------:R-:W-:Y:S01]  /*58a0*/  @!P3 FMUL R130, R130, 16777216 ;  /* 0x4b8000008282b820 */ /* 0x000fe20000400000 */
[----:B------:R-:W-:Y:S01]  /*58b0*/  LOP3.LUT R8, R8, 0x4, RZ, 0xc0, !PT ;  /* 0x0000000408087812 */ /* 0x000fe200078ec0ff */
[----:B------:R-:W-:Y:S01]  /*58c0*/  @!P3 FMUL R119, R119, 16777216 ;  /* 0x4b8000007777b820 */ /* 0x000fe20000400000 */
[----:B------:R-:W-:Y:S01]  /*58d0*/  LOP3.LUT R4, R0, 0x40, R3, 0xf8, !PT ;  /* 0x0000004000047812 */ /* 0x000fe200078ef803 */
[----:B------:R-:W-:Y:S01]  /*58e0*/  @!P3 FMUL R118, R118, 16777216 ;  /* 0x4b8000007676b820 */ /* 0x000fe20000400000 */
[----:B------:R-:W-:Y:S01]  /*58f0*/  LEA R3, R10, UR6, 0x3 ;  /* 0x000000060a037c11 */ /* 0x000fe2000f8e18ff */
[----:B------:R-:W-:Y:S01]  /*5900*/  @!P3 FMUL R139, R139, 16777216 ;  /* 0x4b8000008b8bb820 */ /* 0x000fe20000400000 */
[----:B------:R-:W-:Y:S01]  /*5910*/  SHF.R.S32.HI R0, RZ, 0x4, R32 ;  /* 0x00000004ff007819 */ /* 0x000fe20000011420 */
[----:B------:R-:W-:Y:S01]  /*5920*/  @!P3 FMUL R138, R138, 16777216 ;  /* 0x4b8000008a8ab820 */ /* 0x000fe20000400000 */
[----:B------:R-:W-:Y:S01]  /*5930*/  LOP3.LUT R5, R5, 0x180, RZ, 0xc0, !PT ;  /* 0x0000018005057812 */ /* 0x000fe200078ec0ff */
[----:B------:R-:W-:Y:S01]  /*5940*/  IMAD.IADD R11, R8, 0x1, R3 ;  /* 0x00000001080b7824 */ /* 0x000fe200078e0203 */
[----:B------:R-:W-:Y:S01]  /*5950*/  SGXT R3, R0, 0x1 ;  /* 0x000000010003781a */ /* 0x000fe20000000200 */
[----:B------:R-:W-:Y:S01]  /*5960*/  FMUL R0, R15, 8388608 ;  /* 0x4b0000000f007820 */ /* 0x000fe20000400000 */
[----:B------:R-:W-:Y:S01]  /*5970*/  LEA R7, R10, R5, 0x4 ;  /* 0x000000050a077211 */ /* 0x000fe200078e20ff */
[----:B------:R-:W-:Y:S01]  /*5980*/  IMAD.SHL.U32 R8, R32, 0x80, RZ ;  /* 0x0000008020087824 */ /* 0x000fe200078e00ff */
[----:B------:R-:W-:Y:S01]  /*5990*/  LOP3.LUT R26, R4, 0x240, R3, 0x78, !PT ;  /* 0x00000240041a7812 */ /* 0x000fe200078e7803 */
[----:B------:R-:W-:Y:S01]  /*59a0*/  @!P3 FMUL R151, R151, 16777216 ;  /* 0x4b8000009797b820 */ /* 0x000fe20000400000 */
[----:B------:R-:W-:Y:S01]  /*59b0*/  FSEL R29, R0, R15, !P1 ;  /* 0x0000000f001d7208 */ /* 0x000fe20004800000 */
[----:B------:R-:W-:Y:S01]  /*59c0*/  @!P3 FMUL R150, R150, 16777216 ;  /* 0x4b8000009696b820 */ /* 0x000fe20000400000 */
[----:B------:R-:W-:Y:S01]  /*59d0*/  IADD3 R3, R30, -0x3f3504f3, RZ ;  /* 0xc0cafb0d1e037810 */ /* 0x000fe20007ffe0ff */
[----:B--2---:R-:W-:Y:S01]  /*59e0*/  IMAD.SHL.U32 R31, R31, 0x20, RZ ;  /* 0x000000201f1f7824 */ /* 0x004fe200078e00ff */
[----:B------:R-:W-:Y:S01]  /*59f0*/  FSEL R0, RZ, -23, P1 ;  /* 0xc1b80000ff007808 */ /* 0x000fe20000800000 */
[----:B------:R-:W-:Y:S01]  /*5a00*/  VIADD R2, R29, 0xc0cafb0d ;  /* 0xc0cafb0d1d027836 */ /* 0x000fe20000000000 */
[----:B------:R-:W-:-:S02]  /*5a10*/  FSETP.GT.AND P1, PT, |R15|, 8.50705917302346158658e+37, PT ;  /* 0x7e8000000f00780b */ /* 0x000fc40003f24200 */
[----:B------:R-:W-:Y:S02]  /*5a20*/  LOP3.LUT R5, R3, 0xff800000, RZ, 0xc0, !PT ;  /* 0xff80000003057812 */ /* 0x000fe400078ec0ff */
[----:B------:R-:W-:Y:S02]  /*5a30*/  LOP3.LUT R2, R2, 0xff800000, RZ, 0xc0, !PT ;  /* 0xff80000002027812 */ /* 0x000fe400078ec0ff */
[----:B------:R-:W-:Y:S02]  /*5a40*/  FSEL R4, RZ, -23, P2 ;  /* 0xc1b80000ff047808 */ /* 0x000fe40001000000 */
[----:B------:R-:W-:Y:S01]  /*5a50*/  I2FP.F32.S32 R3, R2 ;  /* 0x0000000200037245 */ /* 0x000fe20000201400 */
[----:B------:R-:W-:Y:S01]  /*5a60*/  IMAD.IADD R2, R29, 0x1, -R2 ;  /* 0x000000011d027824 */ /* 0x000fe200078e0a02 */
[----:B------:R-:W-:Y:S02]  /*5a70*/  FSETP.GEU.AND P2, PT, |R15|, 1.175494350822287508e-38, PT ;  /* 0x008000000f00780b */ /* 0x000fe40003f4e200 */
[----:B------:R-:W-:Y:S01]  /*5a80*/  LOP3.LUT R9, R7, 0x48, R32, 0x78, !PT ;  /* 0x0000004807097812 */ /* 0x000fe200078e7820 */
[----:B------:R-:W-:Y:S01]  /*5a90*/  FFMA.FTZ R0, R3, 1.1920928955078125e-07, R0 ;  /* 0x3400000003007823 */ /* 0x000fe20000010000 */
[----:B------:R-:W-:Y:S01]  /*5aa0*/  @P1 FMUL R15, R15, 0.25 ;  /* 0x3e8000000f0f1820 */ /* 0x000fe20000400000 */
[----:B------:R-:W0:Y:S01]  /*5ab0*/  MUFU.RCP R3, R13 ;  /* 0x0000000d00037308 */ /* 0x000e220000001000 */
[----:B------:R-:W-:Y:S01]  /*5ac0*/  LOP3.LUT R6, R32, 0x10, RZ, 0xc0, !PT ;  /* 0x0000001020067812 */ /* 0x000fe200078ec0ff */
[----:B------:R-:W-:Y:S01]  /*5ad0*/  FADD R2, R2, -1 ;  /* 0xbf80000002027421 */ /* 0x000fe20000000000 */
[----:B------:R-:W-:Y:S01]  /*5ae0*/  I2FP.F32.S32 R7, R5 ;  /* 0x0000000500077245 */ /* 0x000fe20000201400 */
[----:B------:R-:W-:Y:S01]  /*5af0*/  IMAD.IADD R5, R30, 0x1, -R5 ;  /* 0x000000011e057824 */ /* 0x000fe200078e0a05 */
[----:B------:R-:W-:Y:S01]  /*5b00*/  LOP3.LUT R27, R9, 0x600, R8, 0xf8, !PT ;  /* 0x00000600091b7812 */ /* 0x000fe200078ef808 */
[----:B------:R-:W-:-:S02]  /*5b10*/  IMAD R28, R6, 0x4, R11 ;  /* 0x00000004061c7824 */ /* 0x000fc400078e020b */
[----:B------:R-:W-:Y:S01]  /*5b20*/  @P1 FMUL R129, R129, 0.25 ;  /* 0x3e80000081811820 */ /* 0x000fe20000400000 */
[----:B------:R-:W-:Y:S01]  /*5b30*/  @!P2 FMUL R15, R15, 16777216 ;  /* 0x4b8000000f0fa820 */ /* 0x000fe20000400000 */
[----:B------:R-:W-:Y:S02]  /*5b40*/  IMAD.MOV.U32 R6, RZ, RZ, 0x3dc6b27f ;  /* 0x3dc6b27fff067424 */ /* 0x000fe400078e00ff */
[----:B------:R-:W-:Y:S01]  /*5b50*/  FADD R5, R5, -1 ;  /* 0xbf80000005057421 */ /* 0x000fe20000000000 */
[----:B------:R-:W-:Y:S01]  /*5b60*/  FFMA.FTZ R4, R7, 1.1920928955078125e-07, R4 ;  /* 0x3400000007047823 */ /* 0x000fe20000010004 */
[----:B------:R-:W1:Y:S01]  /*5b70*/  MUFU.RCP R9, R15 ;  /* 0x0000000f00097308 */ /* 0x000e620000001000 */
[----:B------:R-:W-:Y:S01]  /*5b80*/  @P1 FMUL R128, R128, 0.25 ;  /* 0x3e80000080801820 */ /* 0x000fe20000400000 */
[----:B------:R-:W-:Y:S01]  /*5b90*/  @P1 FMUL R117, R117, 0.25 ;  /* 0x3e80000075751820 */ /* 0x000fe20000400000 */
[----:B------:R-:W-:Y:S01]  /*5ba0*/  @P1 FMUL R116, R116, 0.25 ;  /* 0x3e80000074741820 */ /* 0x000fe20000400000 */
[----:B------:R-:W-:Y:S01]  /*5bb0*/  @P1 FMUL R137, R137, 0.25 ;  /* 0x3e80000089891820 */ /* 0x000fe20000400000 */
[C---:B0-----:R-:W-:Y:S01]  /*5bc0*/  FMUL R7, R3.reuse, R131 ;  /* 0x0000008303077220 */ /* 0x041fe20000400000 */
[C---:B------:R-:W-:Y:S01]  /*5bd0*/  FMUL R8, R3.reuse, R130 ;  /* 0x0000008203087220 */ /* 0x040fe20000400000 */
[C---:B------:R-:W-:Y:S01]  /*5be0*/  FMUL R12, R3.reuse, R119 ;  /* 0x00000077030c7220 */ /* 0x040fe20000400000 */
[C---:B------:R-:W-:Y:S01]  /*5bf0*/  FMUL R13, R3.reuse, R118 ;  /* 0x00000076030d7220 */ /* 0x040fe20000400000 */
[C---:B------:R-:W-:Y:S01]  /*5c00*/  FMUL R16, R3.reuse, R139 ;  /* 0x0000008b03107220 */ /* 0x040fe20000400000 */
[C---:B------:R-:W-:Y:S01]  /*5c10*/  FMUL R17, R3.reuse, R138 ;  /* 0x0000008a03117220 */ /* 0x040fe20000400000 */
[C---:B------:R-:W-:Y:S01]  /*5c20*/  FMUL R21, R3.reuse, R151 ;  /* 0x0000009703157220 */ /* 0x040fe20000400000 */
[----:B------:R-:W-:Y:S01]  /*5c30*/  FMUL R22, R3, R150 ;  /* 0x0000009603167220 */ /* 0x000fe20000400000 */
[-C--:B------:R-:W-:Y:S01]  /*5c40*/  FFMA.FTZ R3, R2, R6.reuse, -0.16845393180847167969 ;  /* 0xbe2c7f3002037423 */ /* 0x080fe20000010006 */
[----:B------:R-:W-:Y:S01]  /*5c50*/  FFMA.FTZ R6, R5, R6, -0.16845393180847167969 ;  /* 0xbe2c7f3005067423 */ /* 0x000fe20000010006 */
[----:B------:R-:W-:Y:S01]  /*5c60*/  @P1 FMUL R136, R136, 0.25 ;  /* 0x3e80000088881820 */ /* 0x000fe20000400000 */
[----:B------:R-:W-:Y:S01]  /*5c70*/  @P1 FMUL R148, R148, 0.25 ;  /* 0x3e80000094941820 */ /* 0x000fe20000400000 */
[----:B------:R-:W-:Y:S01]  /*5c80*/  @P1 FMUL R149, R149, 0.25 ;  /* 0x3e80000095951820 */ /* 0x000fe20000400000 */
[----:B------:R-:W-:Y:S01]  /*5c90*/  FFMA.FTZ R6, R5, R6, 0.1716887056827545166 ;  /* 0x3e2fcf2a05067423 */ /* 0x000fe20000010006 */
[----:B------:R-:W-:Y:S01]  /*5ca0*/  @!P2 FMUL R129, R129, 16777216 ;  /* 0x4b8000008181a820 */ /* 0x000fe20000400000 */
[----:B------:R-:W-:Y:S01]  /*5cb0*/  @!P2 FMUL R128, R128, 16777216 ;  /* 0x4b8000008080a820 */ /* 0x000fe20000400000 */
[----:B------:R-:W-:Y:S01]  /*5cc0*/  @!P2 FMUL R117, R117, 16777216 ;  /* 0x4b8000007575a820 */ /* 0x000fe20000400000 */
[----:B------:R-:W-:Y:S01]  /*5cd0*/  @!P2 FMUL R116, R116, 16777216 ;  /* 0x4b8000007474a820 */ /* 0x000fe20000400000 */
[----:B------:R-:W-:Y:S01]  /*5ce0*/  @!P2 FMUL R137, R137, 16777216 ;  /* 0x4b8000008989a820 */ /* 0x000fe20000400000 */
[----:B------:R-:W-:Y:S01]  /*5cf0*/  @!P2 FMUL R136, R136, 16777216 ;  /* 0x4b8000008888a820 */ /* 0x000fe20000400000 */
[----:B------:R-:W-:Y:S01]  /*5d00*/  @!P2 FMUL R148, R148, 16777216 ;  /* 0x4b8000009494a820 */ /* 0x000fe20000400000 */
[----:B------:R-:W-:Y:S01]  /*5d10*/  @!P2 FMUL R149, R149, 16777216 ;  /* 0x4b8000009595a820 */ /* 0x000fe20000400000 */
[----:B------:R-:W-:Y:S01]  /*5d20*/  FFMA.FTZ R6, R5, R6, -0.17900948226451873779 ;  /* 0xbe374e4305067423 */ /* 0x000fe20000010006 */
[C---:B-1----:R-:W-:Y:S01]  /*5d30*/  FMUL R10, R9.reuse, R129 ;  /* 0x00000081090a7220 */ /* 0x042fe20000400000 */
[C---:B------:R-:W-:Y:S01]  /*5d40*/  FMUL R11, R9.reuse, R128 ;  /* 0x00000080090b7220 */ /* 0x040fe20000400000 */
[C---:B------:R-:W-:Y:S01]  /*5d50*/  FMUL R15, R9.reuse, R117 ;  /* 0x00000075090f7220 */ /* 0x040fe20000400000 */
[C---:B------:R-:W-:Y:S01]  /*5d60*/  FMUL R14, R9.reuse, R116 ;  /* 0x00000074090e7220 */ /* 0x040fe20000400000 */
[C---:B------:R-:W-:Y:S01]  /*5d70*/  FMUL R18, R9.reuse, R137 ;  /* 0x0000008909127220 */ /* 0x040fe20000400000 */
[C---:B------:R-:W-:Y:S01]  /*5d80*/  FMUL R19, R9.reuse, R136 ;  /* 0x0000008809137220 */ /* 0x040fe20000400000 */
[C---:B------:R-:W-:Y:S01]  /*5d90*/  FMUL R24, R9.reuse, R148 ;  /* 0x0000009409187220 */ /* 0x040fe20000400000 */
[----:B------:R-:W-:Y:S01]  /*5da0*/  FMUL R9, R9, R149 ;  /* 0x0000009509097220 */ /* 0x000fe20000400000 */
[----:B------:R-:W-:Y:S01]  /*5db0*/  FFMA.FTZ R6, R5, R6, 0.20512372255325317383 ;  /* 0x3e520bf405067423 */ /* 0x000fe20000010006 */
[----:B------:R-:W-:Y:S01]  /*5dc0*/  F2FP.F16.F32.PACK_AB R25, R11, R14 ;  /* 0x0000000e0b19723e */ /* 0x000fe200000000ff */
[----:B------:R-:W-:Y:S01]  /*5dd0*/  FFMA.FTZ R3, R2, R3, 0.1716887056827545166 ;  /* 0x3e2fcf2a02037423 */ /* 0x000fe20000010003 */
[----:B------:R-:W-:Y:S01]  /*5de0*/  F2FP.F16.F32.PACK_AB R24, R19, R24 ;  /* 0x000000181318723e */ /* 0x000fe200000000ff */
[----:B------:R-:W-:Y:S01]  /*5df0*/  BAR.SYNC.DEFER_BLOCKING 0x0 ;  /* 0x0000000000007b1d */ /* 0x000fe20000010000 */
[C---:B------:R-:W-:Y:S01]  /*5e00*/  FFMA.FTZ R6, R5.reuse, R6, -0.24046532809734344482 ;  /* 0xbe763c8b05067423 */ /* 0x040fe20000010006 */
[----:B------:R-:W-:Y:S01]  /*5e10*/  F2FP.F16.F32.PACK_AB R15, R10, R15 ;  /* 0x0000000f0a0f723e */ /* 0x000fe200000000ff */
[----:B------:R-:W-:Y:S01]  /*5e20*/  FFMA.FTZ R3, R2, R3, -0.17900948226451873779 ;  /* 0xbe374e4302037423 */ /* 0x000fe20000010003 */
[----:B------:R-:W-:Y:S01]  /*5e30*/  F2FP.F16.F32.PACK_AB R14, R18, R9 ;  /* 0x00000009120e723e */ /* 0x000fe200000000ff */
[----:B------:R-:W-:Y:S01]  /*5e40*/  FFMA.FTZ R6, R5, R6, 0.28857114911079406738 ;  /* 0x3e93bf9905067423 */ /* 0x000fe20000010006 */
[----:B------:R-:W-:Y:S01]  /*5e50*/  F2FP.F16.F32.PACK_AB R23, R8, R13 ;  /* 0x0000000d0817723e */ /* 0x000fe200000000ff */
[----:B------:R-:W-:Y:S01]  /*5e60*/  FFMA.FTZ R3, R2, R3, 0.20512372255325317383 ;  /* 0x3e520bf402037423 */ /* 0x000fe20000010003 */
[----:B------:R-:W-:Y:S01]  /*5e70*/  F2FP.F16.F32.PACK_AB R22, R17, R22 ;  /* 0x000000161116723e */ /* 0x000fe200000000ff */
[----:B------:R-:W-:Y:S01]  /*5e80*/  FFMA.FTZ R6, R5, R6, -0.36067417263984680176 ;  /* 0xbeb8aa4905067423 */ /* 0x000fe20000010006 */
[----:B------:R-:W-:Y:S01]  /*5e90*/  LOP3.LUT R8, R26, 0x8, RZ, 0x3c, !PT ;  /* 0x000000081a087812 */ /* 0x000fe200078e3cff */
[----:B------:R-:W-:Y:S01]  /*5ea0*/  FFMA.FTZ R3, R2, R3, -0.24046532809734344482 ;  /* 0xbe763c8b02037423 */ /* 0x000fe20000010003 */
[----:B------:R-:W-:Y:S01]  /*5eb0*/  F2FP.F16.F32.PACK_AB R17, R7, R12 ;  /* 0x0000000c0711723e */ /* 0x000fe200000000ff */
[C---:B------:R-:W-:Y:S01]  /*5ec0*/  FFMA.FTZ R6, R5.reuse, R6, 0.48089820146560668945 ;  /* 0x3ef6384a05067423 */ /* 0x040fe20000010006 */
[----:B------:R-:W-:Y:S01]  /*5ed0*/  F2FP.F16.F32.PACK_AB R16, R16, R21 ;  /* 0x000000151010723e */ /* 0x000fe200000000ff */
[C---:B------:R-:W-:Y:S01]  /*5ee0*/  FFMA.FTZ R3, R2.reuse, R3, 0.28857114911079406738 ;  /* 0x3e93bf9902037423 */ /* 0x040fe20000010003 */
[----:B------:R-:W0:Y:S01]  /*5ef0*/  LDC R10, c[0x0][0x278] ;  /* 0x00009e00ff0a7b82 */ /* 0x000e220000000800 */
[----:B------:R-:W-:Y:S01]  /*5f00*/  FFMA.FTZ R6, R5, R6, -0.72134751081466674805 ;  /* 0xbf38aa3b05067423 */ /* 0x000fe20000010006 */
[----:B------:R-:W-:Y:S01]  /*5f10*/  ISETP.GE.U32.AND P1, PT, R29, 0x7f800000, PT ;  /* 0x7f8000001d00780c */ /* 0x000fe20003f26070 */
[C---:B------:R-:W-:Y:S01]  /*5f20*/  FFMA.FTZ R3, R2.reuse, R3, -0.36067417263984680176 ;  /* 0xbeb8aa4902037423 */ /* 0x040fe20000010003 */
[----:B------:R-:W-:Y:S01]  /*5f30*/  SHF.R.U32.HI R7, RZ, 0x5, R32 ;  /* 0x00000005ff077819 */ /* 0x000fe20000011620 */
[----:B------:R-:W-:Y:S01]  /*5f40*/  FMUL R6, R5, R6 ;  /* 0x0000000605067220 */ /* 0x000fe20000400000 */
[----:B---3--:R-:W-:Y:S01]  /*5f50*/  LOP3.LUT R31, R31, 0x1f, R33, 0xf8, !PT ;  /* 0x0000001f1f1f7812 */ /* 0x008fe200078ef821 */
[C---:B------:R-:W-:Y:S01]  /*5f60*/  FFMA.FTZ R3, R2.reuse, R3, 0.48089820146560668945 ;  /* 0x3ef6384a02037423 */ /* 0x040fe20000010003 */
[----:B------:R-:W-:Y:S01]  /*5f70*/  STS.64 [R26+UR6], R24 ;  /* 0x000000181a007988 */ /* 0x000fe20008000a06 */
[----:B------:R-:W-:Y:S01]  /*5f80*/  FMUL R6, R5, R6 ;  /* 0x0000000605067220 */ /* 0x000fe20000400000 */
[----:B------:R-:W-:Y:S01]  /*5f90*/  SGXT.U32 R7, R7, 0x2 ;  /* 0x000000020707781a */ /* 0x000fe20000000000 */
[C---:B------:R-:W-:Y:S01]  /*5fa0*/  FFMA.FTZ R3, R2.reuse, R3, -0.72134751081466674805 ;  /* 0xbf38aa3b02037423 */ /* 0x040fe20000010003 */
[----:B------:R1:W-:Y:S01]  /*5fb0*/  STS.64 [R26+UR6+0x100], R14 ;  /* 0x0001000e1a007988 */ /* 0x0003e20008000a06 */
[----:B------:R-:W-:Y:S01]  /*5fc0*/  FFMA.FTZ R5, R5, 1.4426950216293334961, R6 ;  /* 0x3fb8aa3b05057823 */ /* 0x000fe20000010006 */
[----:B------:R-:W-:Y:S01]  /*5fd0*/  LOP3.LUT R6, R27, 0x8, RZ, 0x3c, !PT ;  /* 0x000000081b067812 */ /* 0x000fe200078e3cff */
[----:B------:R-:W-:Y:S01]  /*5fe0*/  FMUL R3, R2, R3 ;  /* 0x0000000302037220 */ /* 0x000fe20000400000 */
[----:B------:R-:W-:Y:S01]  /*5ff0*/  STS.64 [R8+UR6+0x400], R22 ;  /* 0x0004001608007988 */ /* 0x000fe20008000a06 */
[----:B------:R-:W-:Y:S01]  /*6000*/  FADD R18, R4, R5 ;  /* 0x0000000504127221 */ /* 0x000fe20000000000 */
[----:B------:R-:W-:Y:S01]  /*6010*/  @P1 MOV R5, 0x7f800000 ;  /* 0x7f80000000051802 */ /* 0x000fe20000000f00 */
[C---:B------:R-:W-:Y:S01]  /*6020*/  FMUL R3, R2.reuse, R3 ;  /* 0x0000000302037220 */ /* 0x040fe20000400000 */
[----:B------:R2:W-:Y:S01]  /*6030*/  STS.64 [R8+UR6+0x500], R16 ;  /* 0x0005001008007988 */ /* 0x0005e20008000a06 */
[----:B------:R-:W-:Y:S02]  /*6040*/  BAR.SYNC.DEFER_BLOCKING 0x0 ;  /* 0x0000000000007b1d */ /* 0x000fe40000010000 */
[----:B------:R-:W-:Y:S01]  /*6050*/  FFMA.FTZ R3, R2, 1.4426950216293334961, R3 ;  /* 0x3fb8aa3b02037823 */ /* 0x000fe20000010003 */
[----:B0-----:R-:W-:Y:S01]  /*6060*/  IMAD R4, R7, R10, RZ ;  /* 0x0000000a07047224 */ /* 0x001fe200078e02ff */
[----:B------:R-:W-:Y:S01]  /*6070*/  ISETP.GE.U32.AND P2, PT, R30, 0x7f800000, PT ;  /* 0x7f8000001e00780c */ /* 0x000fe20003f46070 */
[----:B------:R-:W-:-:S02]  /*6080*/  IMAD R2, R31, UR5, RZ ;  /* 0x000000051f027c24 */ /* 0x000fc4000f8e02ff */
[----:B------:R-:W-:Y:S01]  /*6090*/  FADD R0, R0, R3 ;  /* 0x0000000300007221 */ /* 0x000fe20000000000 */
[----:B-1----:R-:W0:Y:S01]  /*60a0*/  LDC.64 R14, c[0x0][0x228] ;  /* 0x00008a00ff0e7b82 */ /* 0x002e220000000a00 */
[C---:B------:R-:W-:Y:S01]  /*60b0*/  @P1 FFMA.FTZ R0, R29.reuse, R5, +INF ;  /* 0x7f8000001d001423 */ /* 0x040fe20000010005 */
[----:B------:R-:W-:Y:S01]  /*60c0*/  IMAD R5, R10, 0x4, R4 ;  /* 0x000000040a057824 */ /* 0x000fe200078e0204 */
[----:B------:R-:W-:Y:S01]  /*60d0*/  LEA.HI R9, R32, 0x1c, RZ, 0x1b ;  /* 0x0000001c20097811 */ /* 0x000fe200078fd8ff */
[----:B------:R-:W-:Y:S01]  /*60e0*/  IMAD.SHL.U32 R3, R2, 0x2, RZ ;  /* 0x0000000202037824 */ /* 0x000fe200078e00ff */
[----:B------:R-:W-:Y:S01]  /*60f0*/  UIMAD.WIDE UR4, UR4, 0x2, URZ ;  /* 0x00000002040478a5 */ /* 0x000fe2000f8e023f */
[----:B------:R-:W-:Y:S01]  /*6100*/  IMAD R7, R10, 0x4, R5 ;  /* 0x000000040a077824 */ /* 0x000fe200078e0205 */
[----:B------:R-:W-:Y:S01]  /*6110*/  FSETP.NEU.AND P0, PT, R29, RZ, PT ;  /* 0x000000ff1d00720b */ /* 0x000fe20003f0d000 */
[----:B--2---:R-:W-:Y:S02]  /*6120*/  IMAD R8, R9, R10, RZ ;  /* 0x0000000a09087224 */ /* 0x004fe400078e02ff */
[----:B------:R-:W-:-:S02]  /*6130*/  IMAD.HI R2, R2, 0x2, RZ ;  /* 0x0000000202027827 */ /* 0x000fc400078e02ff */
[----:B------:R-:W-:Y:S02]  /*6140*/  ULDC UR4, c[0x0][0x27c] ;  /* 0x00009f0000047ab9 */ /* 0x000fe40000000800 */
[C---:B------:R-:W-:Y:S01]  /*6150*/  IMAD R9, R10.reuse, 0x4, R7 ;  /* 0x000000040a097824 */ /* 0x040fe200078e0207 */
[----:B------:R-:W-:Y:S01]  /*6160*/  UIMAD UR4, UR7, UR4, URZ ;  /* 0x00000004070472a4 */ /* 0x000fe2000f8e023f */
[----:B------:R-:W1:Y:S03]  /*6170*/  LDS.64 R26, [R27+UR6] ;  /* 0x000000061b1a7984 */ /* 0x000e660008000a00 */
[----:B------:R-:W-:Y:S01]  /*6180*/  LEA R11, R10, R9, 0x2 ;  /* 0x000000090a0b7211 */ /* 0x000fe200078e10ff */
[----:B------:R-:W-:Y:S01]  /*6190*/  USHF.L.U32 UR7, UR4, 0x2, URZ ;  /* 0x0000000204077899 */ /* 0x000fe2000800063f */
[----:B------:R2:W3:Y:S01]  /*61a0*/  LDS.64 R22, [R6+UR6] ;  /* 0x0000000606167984 */ /* 0x0004e20008000a00 */
[----:B0-----:R-:W-:Y:S01]  /*61b0*/  IADD3 R14, P1, P3, R3, UR8, R14 ;  /* 0x00000008030e7c10 */ /* 0x001fe2000fb3e00e */
[----:B------:R-:W-:-:S02]  /*61c0*/  @P2 IMAD.MOV.U32 R3, RZ, RZ, 0x7f800000 ;  /* 0x7f800000ff032424 */ /* 0x000fc400078e00ff */
[----:B------:R-:W-:Y:S01]  /*61d0*/  IMAD R13, R10, 0x4, R11 ;  /* 0x000000040a0d7824 */ /* 0x000fe200078e020b */
[----:B------:R-:W-:Y:S01]  /*61e0*/  IADD3.X R24, R2, UR5, R15, P1, P3 ;  /* 0x0000000502187c10 */ /* 0x000fe20008fe640f */
[----:B------:R-:W-:Y:S01]  /*61f0*/  @P2 FFMA.FTZ R18, R30, R3, +INF ;  /* 0x7f8000001e122423 */ /* 0x000fe20000010003 */
[-C--:B------:R-:W-:Y:S01]  /*6200*/  LEA R2, P3, R4, R14.reuse, 0x1 ;  /* 0x0000000e04027211 */ /* 0x080fe200078608ff */
[----:B------:R-:W-:Y:S01]  /*6210*/  IMAD R15, R10, 0x4, R13 ;  /* 0x000000040a0f7824 */ /* 0x000fe200078e020d */
[----:B------:R-:W-:Y:S01]  /*6220*/  LEA R16, P4, R8, R14, 0x1 ;  /* 0x0000000e08107211 */ /* 0x000fe200078808ff */
[----:B------:R-:W-:Y:S01]  /*6230*/  UIMAD.WIDE UR4, UR4, 0x4, URZ ;  /* 0x00000004040478a5 */ /* 0x000fe2000f8e023f */
[----:B------:R-:W-:Y:S02]  /*6240*/  LEA.HI.X.SX32 R3, R4, R24, 0x1, P3 ;  /* 0x0000001804037211 */ /* 0x000fe400018f0eff */
[-C--:B------:R-:W-:Y:S02]  /*6250*/  LEA R4, P2, R5, R14.reuse, 0x1 ;  /* 0x0000000e05047211 */ /* 0x080fe400078408ff */
[----:B--2---:R-:W-:-:S02]  /*6260*/  LEA R6, P3, R7, R14, 0x1 ;  /* 0x0000000e07067211 */ /* 0x004fc400078608ff */
[-C--:B------:R-:W-:Y:S02]  /*6270*/  LEA.HI.X.SX32 R17, R8, R24.reuse, 0x1, P4 ;  /* 0x0000001808117211 */ /* 0x080fe400020f0eff */
[-C--:B------:R-:W-:Y:S02]  /*6280*/  LEA.HI.X.SX32 R5, R5, R24.reuse, 0x1, P2 ;  /* 0x0000001805057211 */ /* 0x080fe400010f0eff */
[----:B------:R-:W-:Y:S02]  /*6290*/  LEA.HI.X.SX32 R7, R7, R24, 0x1, P3 ;  /* 0x0000001807077211 */ /* 0x000fe400018f0eff */
[-C--:B------:R-:W-:Y:S02]  /*62a0*/  LEA R8, P2, R9, R14.reuse, 0x1 ;  /* 0x0000000e09087211 */ /* 0x080fe400078408ff */
[-C--:B------:R-:W-:Y:S02]  /*62b0*/  LEA R10, P3, R11, R14.reuse, 0x1 ;  /* 0x0000000e0b0a7211 */ /* 0x080fe400078608ff */
[----:B------:R-:W-:-:S02]  /*62c0*/  LEA R12, P4, R13, R14, 0x1 ;  /* 0x0000000e0d0c7211 */ /* 0x000fc400078808ff */
[----:B------:R-:W-:Y:S02]  /*62d0*/  LEA R14, P5, R15, R14, 0x1 ;  /* 0x0000000e0f0e7211 */ /* 0x000fe400078a08ff */
[-C--:B------:R-:W-:Y:S02]  /*62e0*/  LEA.HI.X.SX32 R9, R9, R24.reuse, 0x1, P2 ;  /* 0x0000001809097211 */ /* 0x080fe400010f0eff */
[-C--:B------:R-:W-:Y:S02]  /*62f0*/  LEA.HI.X.SX32 R11, R11, R24.reuse, 0x1, P3 ;  /* 0x000000180b0b7211 */ /* 0x080fe400018f0eff */
[----:B-1----:R-:W-:Y:S01]  /*6300*/  PRMT R21, R26, 0x7632, R21 ;  /* 0x000076321a157816 */ /* 0x002fe20000000015 */
[----:B------:R0:W-:Y:S01]  /*6310*/  STG.E.U16 desc[UR10][R2.64], R26 ;  /* 0x0000001a02007986 */ /* 0x0001e2000c10150a */
[-C--:B------:R-:W-:Y:S02]  /*6320*/  LEA.HI.X.SX32 R13, R13, R24.reuse, 0x1, P4 ;  /* 0x000000180d0d7211 */ /* 0x080fe400020f0eff */
[----:B---3--:R-:W-:Y:S01]  /*6330*/  PRMT R29, R22, 0x7632, R29 ;  /* 0x00007632161d7816 */ /* 0x008fe2000000001d */
[----:B------:R1:W-:Y:S01]  /*6340*/  STG.E.U16 desc[UR10][R4.64], R22 ;  /* 0x0000001604007986 */ /* 0x0003e2000c10150a */
[----:B------:R-:W-:-:S02]  /*6350*/  LEA.HI.X.SX32 R15, R15, R24, 0x1, P5 ;  /* 0x000000180f0f7211 */ /* 0x000fc400028f0eff */
[----:B------:R-:W-:Y:S01]  /*6360*/  FSETP.NEU.AND P1, PT, R30, RZ, PT ;  /* 0x000000ff1e00720b */ /* 0x000fe20003f2d000 */
[----:B------:R2:W-:Y:S01]  /*6370*/  STG.E.U16 desc[UR10][R6.64], R21 ;  /* 0x0000001506007986 */ /* 0x0005e2000c10150a */
[----:B------:R-:W3:Y:S02]  /*6380*/  LDC.64 R24, c[0x0][0x230] ;  /* 0x00008c00ff187b82 */ /* 0x000ee40000000a00 */
[----:B------:R-:W-:Y:S01]  /*6390*/  FSEL R19, R18, -INF , P1 ;  /* 0xff80000012137808 */ /* 0x000fe20000800000 */
[----:B------:R4:W-:Y:S01]  /*63a0*/  STG.E.U16 desc[UR10][R8.64], R29 ;  /* 0x0000001d08007986 */ /* 0x0009e2000c10150a */
[----:B0-----:R-:W-:Y:S01]  /*63b0*/  FSEL R3, R0, -INF , P0 ;  /* 0xff80000000037808 */ /* 0x001fe20000000000 */
[----:B------:R-:W-:Y:S01]  /*63c0*/  IMAD.HI R0, R31, 0x4, RZ ;  /* 0x000000041f007827 */ /* 0x000fe200078e02ff */
[C---:B------:R-:W-:Y:S01]  /*63d0*/  LOP3.LUT P0, RZ, R32.reuse, 0x60, RZ, 0xc0, !PT ;  /* 0x0000006020ff7812 */ /* 0x040fe2000780c0ff */
[----:B------:R4:W-:Y:S01]  /*63e0*/  STG.E.U16 desc[UR10][R10.64], R27 ;  /* 0x0000001b0a007986 */ /* 0x0009e2000c10150a */
[----:B-1----:R-:W-:Y:S01]  /*63f0*/  PRMT R5, R23, 0x7632, R5 ;  /* 0x0000763217057816 */ /* 0x002fe20000000005 */
[----:B------:R-:W-:-:S02]  /*6400*/  IMAD.SHL.U32 R4, R32, 0x2, RZ ;  /* 0x0000000220047824 */ /* 0x000fc400078e00ff */
[----:B------:R-:W-:Y:S01]  /*6410*/  FFMA R18, R3, 0.69314718246459960938, R20 ;  /* 0x3f31721803127823 */ /* 0x000fe20000000014 */
[----:B--2---:R-:W-:Y:S01]  /*6420*/  PRMT R7, R27, 0x7632, R7 ;  /* 0x000076321b077816 */ /* 0x004fe20000000007 */
[----:B------:R4:W-:Y:S01]  /*6430*/  STG.E.U16 desc[UR10][R12.64], R23 ;  /* 0x000000170c007986 */ /* 0x0009e2000c10150a */
[----:B------:R-:W-:Y:S01]  /*6440*/  FFMA R19, R19, 0.69314718246459960938, R56 ;  /* 0x3f31721813137823 */ /* 0x000fe20000000038 */
[----:B------:R-:W-:Y:S01]  /*6450*/  LOP3.LUT R4, R4, 0x78, RZ, 0xc0, !PT ;  /* 0x0000007804047812 */ /* 0x000fe200078ec0ff */
[----:B------:R-:W-:Y:S01]  /*6460*/  IMAD.SHL.U32 R3, R31, 0x4, RZ ;  /* 0x000000041f037824 */ /* 0x000fe200078e00ff */
[----:B------:R4:W-:Y:S04]  /*6470*/  STG.E.U16 desc[UR10][R14.64], R7 ;  /* 0x000000070e007986 */ /* 0x0009e8000c10150a */
[----:B------:R4:W-:Y:S01]  /*6480*/  STG.E.U16 desc[UR10][R16.64], R5 ;  /* 0x0000000510007986 */ /* 0x0009e2000c10150a */
[----:B------:R-:W-:Y:S01]  /*6490*/  BAR.SYNC.DEFER_BLOCKING 0x0 ;  /* 0x0000000000007b1d */ /* 0x000fe20000010000 */
[----:B---3--:R-:W-:-:S04]  /*64a0*/  IADD3 R2, P1, P2, R3, UR7, R24 ;  /* 0x0000000703027c10 */ /* 0x008fc8000fa3e018 */
[----:B------:R-:W-:Y:S01]  /*64b0*/  IADD3.X R3, R0, UR5, R25, P1, P2 ;  /* 0x0000000500037c10 */ /* 0x000fe20008fe4419 */
[----:B------:R4:W-:Y:S02]  /*64c0*/  STS.64 [R4+UR6], R18 ;  /* 0x0000001204007988 */ /* 0x0009e40008000a06 */
[----:B------:R-:W-:Y:S06]  /*64d0*/  BAR.SYNC.DEFER_BLOCKING 0x0 ;  /* 0x0000000000007b1d */ /* 0x000fec0000010000 */
[----:B------:R-:W-:Y:S05]  /*64e0*/  @P0 EXIT ;  /* 0x000000000000094d */ /* 0x000fea0003800000 */
[----:B----4-:R-:W0:Y:S04]  /*64f0*/  LDS R5, [R28] ;  /* 0x000000001c057984 */ /* 0x010e280000000800 */
[----:B0-----:R-:W-:Y:S01]  /*6500*/  STG.E desc[UR10][R2.64], R5 ;  /* 0x0000000502007986 */ /* 0x001fe2000c10190a */
[----:B------:R-:W-:Y:S05]  /*6510*/  EXIT ;  /* 0x000000000000794d */ /* 0x000fea0003800000 */
.L_x_2:
[----:B------:R-:W-:-:S00]  /*6520*/  BRA `(.L_x_2) ;  /* 0xfffffffc00fc7947 */ /* 0x000fc0000383ffff */
[----:B------:R-:W-:-:S00]  /*6530*/  NOP ;  /* 0x0000000000007918 */ /* 0x000fc00000000000 */
        /* <DEDUP_REMOVED lines=12> */
.L_x_3:


//--------------------- .nv.global.init           --------------------------
	.section	.nv.global.init,"aw",@progbits
.nv.global.init:
	.type		_$_str,@object
	.size		_$_str,(.L_0 - _$_str)
_$_str:
        /*0000*/ 	.byte	0x5f, 0x5f, 0x43, 0x55, 0x44, 0x41, 0x5f, 0x46, 0x54, 0x5a, 0x00
.L_0:


//--------------------- .nv.shared.attn_fwd       --------------------------
	.section	.nv.shared.attn_fwd,"aw",@nobits
	.sectionflags	@""
	.align	16
	.zero		1024


//--------------------- .nv.shared.reserved.0     --------------------------
	.section	.nv.shared.reserved.0,"aw",@nobits
	.weak		__nv_reservedSMEM_offset_0_alias
	.size		__nv_reservedSMEM_offset_0_alias, 0, 0
	.other		__nv_reservedSMEM_offset_0_alias,@"STO_CUDA_RESERVED_SHARED STV_DEFAULT"
__nv_reservedSMEM_offset_0_alias:
	.zero		0


//--------------------- .nv.constant0.attn_fwd    --------------------------
	.section	.nv.constant0.attn_fwd,"a",@progbits
	.sectionflags	@""
	.align	4
.nv.constant0.attn_fwd:
	.zero		664


//--------------------- SYMBOLS --------------------------

	.type		.nv.reservedSmem.offset0,@object
	.size		.nv.reservedSmem.offset0,0x4
